//
// Generated by NVIDIA NVVM Compiler
//
// Compiler Build ID: CL-36424714
// Cuda compilation tools, release 13.0, V13.0.88
// Based on NVVM 20.0.0
//

.version 9.0
.target sm_100
.address_size 64

	// .globl	_Z6matmuliPfS_S_

.visible .entry _Z6matmuliPfS_S_(
	.param .u32 _Z6matmuliPfS_S__param_0,
	.param .u64 .ptr .align 1 _Z6matmuliPfS_S__param_1,
	.param .u64 .ptr .align 1 _Z6matmuliPfS_S__param_2,
	.param .u64 .ptr .align 1 _Z6matmuliPfS_S__param_3
)
{
	.reg .pred 	%p<12>;
	.reg .b32 	%r<82>;
	.reg .b32 	%f<55>;
	.reg .b64 	%rd<58>;

	ld.param.u32 	%r50, [_Z6matmuliPfS_S__param_0];
	ld.param.u64 	%rd5, [_Z6matmuliPfS_S__param_1];
	ld.param.u64 	%rd6, [_Z6matmuliPfS_S__param_2];
	cvta.to.global.u64 	%rd1, %rd6;
	cvta.to.global.u64 	%rd2, %rd5;
	mov.u32 	%r51, %tid.y;
	shl.b32 	%r52, %r51, 5;
	mov.u32 	%r53, %tid.x;
	add.s32 	%r1, %r52, %r53;
	setp.ge.s32 	%p1, %r1, %r50;
	setp.lt.s32 	%p2, %r50, 1;
	or.pred  	%p3, %p1, %p2;
	@%p3 bra 	$L__BB0_14;
	mul.lo.s32 	%r2, %r1, %r50;
	add.s32 	%r3, %r50, -1;
	and.b32  	%r4, %r50, 7;
	and.b32  	%r5, %r50, 3;
	and.b32  	%r6, %r50, 2147483640;
	and.b32  	%r7, %r50, 1;
	neg.s32 	%r8, %r6;
	shl.b32 	%r9, %r50, 3;
	shl.b32 	%r10, %r50, 1;
	mul.lo.s32 	%r11, %r50, 3;
	shl.b32 	%r12, %r50, 2;
	mul.lo.s32 	%r13, %r50, 5;
	mul.lo.s32 	%r14, %r50, 6;
	mul.lo.s32 	%r15, %r50, 7;
	mov.b32 	%r68, 0;
	cvt.u64.u32 	%rd46, %r2;
$L__BB0_2:
	ld.param.u64 	%rd57, [_Z6matmuliPfS_S__param_3];
	setp.lt.u32 	%p4, %r3, 7;
	add.s32 	%r56, %r68, %r2;
	cvta.to.global.u64 	%rd7, %rd57;
	mul.wide.u32 	%rd8, %r56, 4;
	add.s64 	%rd3, %rd7, %rd8;
	ld.global.f32 	%f52, [%rd3];
	mov.b32 	%r80, 0;
	@%p4 bra 	$L__BB0_5;
	add.s32 	%r77, %r50, %r68;
	add.s32 	%r76, %r10, %r68;
	add.s32 	%r75, %r11, %r68;
	add.s32 	%r74, %r12, %r68;
	add.s32 	%r73, %r13, %r68;
	add.s32 	%r72, %r14, %r68;
	add.s32 	%r71, %r15, %r68;
	mov.u32 	%r69, %r2;
	mov.u32 	%r70, %r68;
	mov.u32 	%r78, %r8;
$L__BB0_4:
	.pragma "nounroll";
	mul.wide.u32 	%rd9, %r69, 4;
	add.s64 	%rd10, %rd2, %rd9;
	ld.global.f32 	%f9, [%rd10];
	mul.wide.u32 	%rd11, %r70, 4;
	add.s64 	%rd12, %rd1, %rd11;
	ld.global.f32 	%f10, [%rd12];
	fma.rn.f32 	%f11, %f9, %f10, %f52;
	st.global.f32 	[%rd3], %f11;
	ld.global.f32 	%f12, [%rd10+4];
	mul.wide.u32 	%rd13, %r77, 4;
	add.s64 	%rd14, %rd1, %rd13;
	ld.global.f32 	%f13, [%rd14];
	fma.rn.f32 	%f14, %f12, %f13, %f11;
	st.global.f32 	[%rd3], %f14;
	ld.global.f32 	%f15, [%rd10+8];
	mul.wide.u32 	%rd15, %r76, 4;
	add.s64 	%rd16, %rd1, %rd15;
	ld.global.f32 	%f16, [%rd16];
	fma.rn.f32 	%f17, %f15, %f16, %f14;
	st.global.f32 	[%rd3], %f17;
	ld.global.f32 	%f18, [%rd10+12];
	mul.wide.u32 	%rd17, %r75, 4;
	add.s64 	%rd18, %rd1, %rd17;
	ld.global.f32 	%f19, [%rd18];
	fma.rn.f32 	%f20, %f18, %f19, %f17;
	st.global.f32 	[%rd3], %f20;
	ld.global.f32 	%f21, [%rd10+16];
	mul.wide.u32 	%rd19, %r74, 4;
	add.s64 	%rd20, %rd1, %rd19;
	ld.global.f32 	%f22, [%rd20];
	fma.rn.f32 	%f23, %f21, %f22, %f20;
	st.global.f32 	[%rd3], %f23;
	ld.global.f32 	%f24, [%rd10+20];
	mul.wide.u32 	%rd21, %r73, 4;
	add.s64 	%rd22, %rd1, %rd21;
	ld.global.f32 	%f25, [%rd22];
	fma.rn.f32 	%f26, %f24, %f25, %f23;
	st.global.f32 	[%rd3], %f26;
	ld.global.f32 	%f27, [%rd10+24];
	mul.wide.u32 	%rd23, %r72, 4;
	add.s64 	%rd24, %rd1, %rd23;
	ld.global.f32 	%f28, [%rd24];
	fma.rn.f32 	%f29, %f27, %f28, %f26;
	st.global.f32 	[%rd3], %f29;
	ld.global.f32 	%f30, [%rd10+28];
	mul.wide.u32 	%rd25, %r71, 4;
	add.s64 	%rd26, %rd1, %rd25;
	ld.global.f32 	%f31, [%rd26];
	fma.rn.f32 	%f52, %f30, %f31, %f29;
	st.global.f32 	[%rd3], %f52;
	add.s32 	%r78, %r78, 8;
	add.s32 	%r77, %r77, %r9;
	add.s32 	%r76, %r76, %r9;
	add.s32 	%r75, %r75, %r9;
	add.s32 	%r74, %r74, %r9;
	add.s32 	%r73, %r73, %r9;
	add.s32 	%r72, %r72, %r9;
	add.s32 	%r71, %r71, %r9;
	add.s32 	%r70, %r70, %r9;
	add.s32 	%r69, %r69, 8;
	setp.ne.s32 	%p5, %r78, 0;
	mov.u32 	%r80, %r6;
	@%p5 bra 	$L__BB0_4;
$L__BB0_5:
	setp.eq.s32 	%p6, %r4, 0;
	@%p6 bra 	$L__BB0_13;
	add.s32 	%r57, %r4, -1;
	setp.lt.u32 	%p7, %r57, 3;
	@%p7 bra 	$L__BB0_8;
	add.s32 	%r58, %r80, %r2;
	mul.wide.u32 	%rd27, %r58, 4;
	add.s64 	%rd28, %rd2, %rd27;
	ld.global.f32 	%f32, [%rd28];
	mad.lo.s32 	%r59, %r80, %r50, %r68;
	mul.wide.u32 	%rd29, %r59, 4;
	add.s64 	%rd30, %rd1, %rd29;
	ld.global.f32 	%f33, [%rd30];
	fma.rn.f32 	%f34, %f32, %f33, %f52;
	st.global.f32 	[%rd3], %f34;
	cvt.u64.u32 	%rd32, %r80;
	add.s64 	%rd33, %rd32, %rd46;
	shl.b64 	%rd34, %rd33, 2;
	add.s64 	%rd35, %rd2, %rd34;
	ld.global.f32 	%f35, [%rd35+4];
	add.s32 	%r60, %r59, %r50;
	mul.wide.u32 	%rd36, %r60, 4;
	add.s64 	%rd37, %rd1, %rd36;
	ld.global.f32 	%f36, [%rd37];
	fma.rn.f32 	%f37, %f35, %f36, %f34;
	st.global.f32 	[%rd3], %f37;
	ld.global.f32 	%f38, [%rd35+8];
	add.s32 	%r61, %r60, %r50;
	mul.wide.u32 	%rd38, %r61, 4;
	add.s64 	%rd39, %rd1, %rd38;
	ld.global.f32 	%f39, [%rd39];
	fma.rn.f32 	%f40, %f38, %f39, %f37;
	st.global.f32 	[%rd3], %f40;
	ld.global.f32 	%f41, [%rd35+12];
	add.s32 	%r62, %r61, %r50;
	mul.wide.u32 	%rd40, %r62, 4;
	add.s64 	%rd41, %rd1, %rd40;
	ld.global.f32 	%f42, [%rd41];
	fma.rn.f32 	%f52, %f41, %f42, %f40;
	st.global.f32 	[%rd3], %f52;
	add.s32 	%r80, %r80, 4;
$L__BB0_8:
	setp.eq.s32 	%p8, %r5, 0;
	@%p8 bra 	$L__BB0_13;
	setp.eq.s32 	%p9, %r5, 1;
	@%p9 bra 	$L__BB0_11;
	add.s32 	%r63, %r80, %r2;
	mul.wide.u32 	%rd42, %r63, 4;
	add.s64 	%rd43, %rd2, %rd42;
	ld.global.f32 	%f43, [%rd43];
	mad.lo.s32 	%r64, %r80, %r50, %r68;
	mul.wide.u32 	%rd44, %r64, 4;
	add.s64 	%rd45, %rd1, %rd44;
	ld.global.f32 	%f44, [%rd45];
	fma.rn.f32 	%f45, %f43, %f44, %f52;
	st.global.f32 	[%rd3], %f45;
	cvt.u64.u32 	%rd47, %r80;
	add.s64 	%rd48, %rd47, %rd46;
	shl.b64 	%rd49, %rd48, 2;
	add.s64 	%rd50, %rd2, %rd49;
	ld.global.f32 	%f46, [%rd50+4];
	add.s32 	%r65, %r64, %r50;
	mul.wide.u32 	%rd51, %r65, 4;
	add.s64 	%rd52, %rd1, %rd51;
	ld.global.f32 	%f47, [%rd52];
	fma.rn.f32 	%f52, %f46, %f47, %f45;
	st.global.f32 	[%rd3], %f52;
	add.s32 	%r80, %r80, 2;
$L__BB0_11:
	setp.eq.s32 	%p10, %r7, 0;
	@%p10 bra 	$L__BB0_13;
	add.s32 	%r66, %r80, %r2;
	mul.wide.u32 	%rd53, %r66, 4;
	add.s64 	%rd54, %rd2, %rd53;
	ld.global.f32 	%f48, [%rd54];
	mad.lo.s32 	%r67, %r80, %r50, %r68;
	mul.wide.u32 	%rd55, %r67, 4;
	add.s64 	%rd56, %rd1, %rd55;
	ld.global.f32 	%f49, [%rd56];
	fma.rn.f32 	%f50, %f48, %f49, %f52;
	st.global.f32 	[%rd3], %f50;
$L__BB0_13:
	add.s32 	%r68, %r68, 1;
	setp.ne.s32 	%p11, %r68, %r50;
	@%p11 bra 	$L__BB0_2;
$L__BB0_14:
	ret;

}
	// .globl	_Z7matinitiPf
.visible .entry _Z7matinitiPf(
	.param .u32 _Z7matinitiPf_param_0,
	.param .u64 .ptr .align 1 _Z7matinitiPf_param_1
)
{
	.reg .pred 	%p<12>;
	.reg .b32 	%r<63>;
	.reg .b32 	%f<2>;
	.reg .b64 	%rd<39>;
	.reg .b64 	%fd<6>;

	ld.param.u32 	%r38, [_Z7matinitiPf_param_0];
	ld.param.u64 	%rd6, [_Z7matinitiPf_param_1];
	cvta.to.global.u64 	%rd1, %rd6;
	mov.u32 	%r1, %tid.y;
	shl.b32 	%r2, %r1, 5;
	mov.u32 	%r3, %tid.x;
	add.s32 	%r4, %r2, %r3;
	setp.ge.s32 	%p1, %r4, %r38;
	setp.lt.s32 	%p2, %r38, 1;
	or.pred  	%p3, %p1, %p2;
	@%p3 bra 	$L__BB1_12;
	mul.lo.s32 	%r40, %r4, 200;
	cvt.rn.f64.u32 	%fd1, %r40;
	cvt.rn.f64.u32 	%fd2, %r38;
	div.rn.f64 	%fd3, %fd1, %fd2;
	mov.f64 	%fd4, 0d4059000000000000;
	sub.f64 	%fd5, %fd4, %fd3;
	cvt.rn.f32.f64 	%f1, %fd5;
	and.b32  	%r5, %r38, 7;
	setp.lt.u32 	%p4, %r38, 8;
	mov.b32 	%r61, 0;
	@%p4 bra 	$L__BB1_4;
	and.b32  	%r61, %r38, 2147483640;
	neg.s32 	%r59, %r61;
	add.s32 	%r41, %r3, %r38;
	add.s32 	%r58, %r41, %r2;
	shl.b32 	%r9, %r38, 3;
	shl.b32 	%r42, %r38, 1;
	add.s32 	%r57, %r4, %r42;
	mad.lo.s32 	%r56, %r38, 3, %r4;
	shl.b32 	%r43, %r38, 2;
	add.s32 	%r55, %r4, %r43;
	mad.lo.s32 	%r54, %r38, 5, %r4;
	mad.lo.s32 	%r53, %r38, 6, %r4;
	mad.lo.s32 	%r52, %r38, 7, %r4;
	mul.wide.u32 	%rd7, %r1, 128;
	mul.wide.u32 	%rd8, %r3, 4;
	add.s64 	%rd9, %rd7, %rd8;
	add.s64 	%rd38, %rd1, %rd9;
	mul.wide.u32 	%rd3, %r9, 4;
$L__BB1_3:
	.pragma "nounroll";
	st.global.f32 	[%rd38], %f1;
	mul.wide.u32 	%rd10, %r58, 4;
	add.s64 	%rd11, %rd1, %rd10;
	st.global.f32 	[%rd11], %f1;
	mul.wide.u32 	%rd12, %r57, 4;
	add.s64 	%rd13, %rd1, %rd12;
	st.global.f32 	[%rd13], %f1;
	mul.wide.u32 	%rd14, %r56, 4;
	add.s64 	%rd15, %rd1, %rd14;
	st.global.f32 	[%rd15], %f1;
	mul.wide.u32 	%rd16, %r55, 4;
	add.s64 	%rd17, %rd1, %rd16;
	st.global.f32 	[%rd17], %f1;
	mul.wide.u32 	%rd18, %r54, 4;
	add.s64 	%rd19, %rd1, %rd18;
	st.global.f32 	[%rd19], %f1;
	mul.wide.u32 	%rd20, %r53, 4;
	add.s64 	%rd21, %rd1, %rd20;
	st.global.f32 	[%rd21], %f1;
	mul.wide.u32 	%rd22, %r52, 4;
	add.s64 	%rd23, %rd1, %rd22;
	st.global.f32 	[%rd23], %f1;
	add.s32 	%r59, %r59, 8;
	add.s32 	%r58, %r58, %r9;
	add.s32 	%r57, %r57, %r9;
	add.s32 	%r56, %r56, %r9;
	add.s32 	%r55, %r55, %r9;
	add.s32 	%r54, %r54, %r9;
	add.s32 	%r53, %r53, %r9;
	add.s32 	%r52, %r52, %r9;
	add.s64 	%rd38, %rd38, %rd3;
	setp.ne.s32 	%p5, %r59, 0;
	@%p5 bra 	$L__BB1_3;
$L__BB1_4:
	setp.eq.s32 	%p6, %r5, 0;
	@%p6 bra 	$L__BB1_12;
	and.b32  	%r33, %r38, 3;
	setp.lt.u32 	%p7, %r5, 4;
	@%p7 bra 	$L__BB1_7;
	mad.lo.s32 	%r44, %r61, %r38, %r4;
	mul.wide.u32 	%rd24, %r44, 4;
	add.s64 	%rd25, %rd1, %rd24;
	st.global.f32 	[%rd25], %f1;
	add.s32 	%r45, %r44, %r38;
	mul.wide.u32 	%rd26, %r45, 4;
	add.s64 	%rd27, %rd1, %rd26;
	st.global.f32 	[%rd27], %f1;
	add.s32 	%r46, %r45, %r38;
	mul.wide.u32 	%rd28, %r46, 4;
	add.s64 	%rd29, %rd1, %rd28;
	st.global.f32 	[%rd29], %f1;
	add.s32 	%r47, %r46, %r38;
	mul.wide.u32 	%rd30, %r47, 4;
	add.s64 	%rd31, %rd1, %rd30;
	st.global.f32 	[%rd31], %f1;
	add.s32 	%r61, %r61, 4;
$L__BB1_7:
	setp.eq.s32 	%p8, %r33, 0;
	@%p8 bra 	$L__BB1_12;
	setp.eq.s32 	%p9, %r33, 1;
	@%p9 bra 	$L__BB1_10;
	mad.lo.s32 	%r48, %r61, %r38, %r4;
	mul.wide.u32 	%rd32, %r48, 4;
	add.s64 	%rd33, %rd1, %rd32;
	st.global.f32 	[%rd33], %f1;
	add.s32 	%r49, %r48, %r38;
	mul.wide.u32 	%rd34, %r49, 4;
	add.s64 	%rd35, %rd1, %rd34;
	st.global.f32 	[%rd35], %f1;
	add.s32 	%r61, %r61, 2;
$L__BB1_10:
	and.b32  	%r50, %r38, 1;
	setp.eq.b32 	%p10, %r50, 1;
	not.pred 	%p11, %p10;
	@%p11 bra 	$L__BB1_12;
	mad.lo.s32 	%r51, %r61, %r38, %r4;
	mul.wide.u32 	%rd36, %r51, 4;
	add.s64 	%rd37, %rd1, %rd36;
	st.global.f32 	[%rd37], %f1;
$L__BB1_12:
	ret;

}
	// .globl	_Z7matzeroiPf
.visible .entry _Z7matzeroiPf(
	.param .u32 _Z7matzeroiPf_param_0,
	.param .u64 .ptr .align 1 _Z7matzeroiPf_param_1
)
{
	.reg .pred 	%p<12>;
	.reg .b32 	%r<66>;
	.reg .b64 	%rd<39>;

	ld.param.u32 	%r38, [_Z7matzeroiPf_param_0];
	ld.param.u64 	%rd6, [_Z7matzeroiPf_param_1];
	cvta.to.global.u64 	%rd1, %rd6;
	mov.u32 	%r1, %tid.y;
	shl.b32 	%r2, %r1, 5;
	mov.u32 	%r3, %tid.x;
	add.s32 	%r4, %r2, %r3;
	setp.ge.s32 	%p1, %r4, %r38;
	setp.lt.s32 	%p2, %r38, 1;
	or.pred  	%p3, %p1, %p2;
	@%p3 bra 	$L__BB2_12;
	and.b32  	%r5, %r38, 7;
	setp.lt.u32 	%p4, %r38, 8;
	mov.b32 	%r64, 0;
	@%p4 bra 	$L__BB2_4;
	and.b32  	%r64, %r38, 2147483640;
	neg.s32 	%r62, %r64;
	add.s32 	%r40, %r3, %r38;
	add.s32 	%r61, %r40, %r2;
	shl.b32 	%r9, %r38, 3;
	shl.b32 	%r41, %r38, 1;
	add.s32 	%r60, %r4, %r41;
	mad.lo.s32 	%r59, %r38, 3, %r4;
	shl.b32 	%r42, %r38, 2;
	add.s32 	%r58, %r4, %r42;
	mad.lo.s32 	%r57, %r38, 5, %r4;
	mad.lo.s32 	%r56, %r38, 6, %r4;
	mad.lo.s32 	%r55, %r38, 7, %r4;
	mul.wide.u32 	%rd7, %r1, 128;
	mul.wide.u32 	%rd8, %r3, 4;
	add.s64 	%rd9, %rd7, %rd8;
	add.s64 	%rd38, %rd1, %rd9;
	mul.wide.u32 	%rd3, %r9, 4;
$L__BB2_3:
	.pragma "nounroll";
	mov.b32 	%r43, 0;
	st.global.u32 	[%rd38], %r43;
	mul.wide.u32 	%rd10, %r61, 4;
	add.s64 	%rd11, %rd1, %rd10;
	st.global.u32 	[%rd11], %r43;
	mul.wide.u32 	%rd12, %r60, 4;
	add.s64 	%rd13, %rd1, %rd12;
	st.global.u32 	[%rd13], %r43;
	mul.wide.u32 	%rd14, %r59, 4;
	add.s64 	%rd15, %rd1, %rd14;
	st.global.u32 	[%rd15], %r43;
	mul.wide.u32 	%rd16, %r58, 4;
	add.s64 	%rd17, %rd1, %rd16;
	st.global.u32 	[%rd17], %r43;
	mul.wide.u32 	%rd18, %r57, 4;
	add.s64 	%rd19, %rd1, %rd18;
	st.global.u32 	[%rd19], %r43;
	mul.wide.u32 	%rd20, %r56, 4;
	add.s64 	%rd21, %rd1, %rd20;
	st.global.u32 	[%rd21], %r43;
	mul.wide.u32 	%rd22, %r55, 4;
	add.s64 	%rd23, %rd1, %rd22;
	st.global.u32 	[%rd23], %r43;
	add.s32 	%r62, %r62, 8;
	add.s32 	%r61, %r61, %r9;
	add.s32 	%r60, %r60, %r9;
	add.s32 	%r59, %r59, %r9;
	add.s32 	%r58, %r58, %r9;
	add.s32 	%r57, %r57, %r9;
	add.s32 	%r56, %r56, %r9;
	add.s32 	%r55, %r55, %r9;
	add.s64 	%rd38, %rd38, %rd3;
	setp.ne.s32 	%p5, %r62, 0;
	@%p5 bra 	$L__BB2_3;
$L__BB2_4:
	setp.eq.s32 	%p6, %r5, 0;
	@%p6 bra 	$L__BB2_12;
	and.b32  	%r33, %r38, 3;
	setp.lt.u32 	%p7, %r5, 4;
	@%p7 bra 	$L__BB2_7;
	mad.lo.s32 	%r44, %r64, %r38, %r4;
	mul.wide.u32 	%rd24, %r44, 4;
	add.s64 	%rd25, %rd1, %rd24;
	mov.b32 	%r45, 0;
	st.global.u32 	[%rd25], %r45;
	add.s32 	%r46, %r44, %r38;
	mul.wide.u32 	%rd26, %r46, 4;
	add.s64 	%rd27, %rd1, %rd26;
	st.global.u32 	[%rd27], %r45;
	add.s32 	%r47, %r46, %r38;
	mul.wide.u32 	%rd28, %r47, 4;
	add.s64 	%rd29, %rd1, %rd28;
	st.global.u32 	[%rd29], %r45;
	add.s32 	%r48, %r47, %r38;
	mul.wide.u32 	%rd30, %r48, 4;
	add.s64 	%rd31, %rd1, %rd30;
	st.global.u32 	[%rd31], %r45;
	add.s32 	%r64, %r64, 4;
$L__BB2_7:
	setp.eq.s32 	%p8, %r33, 0;
	@%p8 bra 	$L__BB2_12;
	setp.eq.s32 	%p9, %r33, 1;
	@%p9 bra 	$L__BB2_10;
	mad.lo.s32 	%r49, %r64, %r38, %r4;
	mul.wide.u32 	%rd32, %r49, 4;
	add.s64 	%rd33, %rd1, %rd32;
	mov.b32 	%r50, 0;
	st.global.u32 	[%rd33], %r50;
	add.s32 	%r51, %r49, %r38;
	mul.wide.u32 	%rd34, %r51, 4;
	add.s64 	%rd35, %rd1, %rd34;
	st.global.u32 	[%rd35], %r50;
	add.s32 	%r64, %r64, 2;
$L__BB2_10:
	and.b32  	%r52, %r38, 1;
	setp.eq.b32 	%p10, %r52, 1;
	not.pred 	%p11, %p10;
	@%p11 bra 	$L__BB2_12;
	mad.lo.s32 	%r53, %r64, %r38, %r4;
	mul.wide.u32 	%rd36, %r53, 4;
	add.s64 	%rd37, %rd1, %rd36;
	mov.b32 	%r54, 0;
	st.global.u32 	[%rd37], %r54;
$L__BB2_12:
	ret;

}


// ===== COMPILED SASS (sm_100) =====

	.target	sm_100

	.elftype	@"ET_EXEC"


//--------------------- .note.nv.tkinfo           --------------------------
	.section	.note.nv.tkinfo,"",@"SHT_NOTE"
	.sectionflags	@"SHF_NOTE_NV_TKINFO"
	.tkinfo
        /*0018*/ 	.word	0x00000002
        /*0030*/ 	.string	""
        /*0030*/ 	.string	"ptxas"
        /*0030*/ 	.string	"Cuda compilation tools, release 13.0, V13.0.88"
        /*0030*/ 	.string	"Build cuda_13.0.r13.0/compiler.36424714_0"
        /*0030*/ 	.string	"-arch sm_100 -m 64 "



//--------------------- .note.nv.cuinfo           --------------------------
	.section	.note.nv.cuinfo,"",@"SHT_NOTE"
	.sectionflags	@"SHF_NOTE_NV_CUINFO"
        /*0018*/ 	.short	0x0002
        /*001a*/ 	.short	0x0064
        /*001c*/ 	.short	0x0082
	.zero		2


//--------------------- .nv.info                  --------------------------
	.section	.nv.info,"",@"SHT_CUDA_INFO"
	.align	4


	//----- nvinfo : EIATTR_REGCOUNT
	.align		4
        /*0000*/ 	.byte	0x04, 0x2f
        /*0002*/ 	.short	(.L_1 - .L_0)
	.align		4
.L_0:
        /*0004*/ 	.word	index@(_Z6matmuliPfS_S_)
        /*0008*/ 	.word	0x00000020


	//----- nvinfo : EIATTR_FRAME_SIZE
	.align		4
.L_1:
        /*000c*/ 	.byte	0x04, 0x11
        /*000e*/ 	.short	(.L_3 - .L_2)
	.align		4
.L_2:
        /*0010*/ 	.word	index@(_Z6matmuliPfS_S_)
        /*0014*/ 	.word	0x00000000


	//----- nvinfo : EIATTR_REGCOUNT
	.align		4
.L_3:
        /*0018*/ 	.byte	0x04, 0x2f
        /*001a*/ 	.short	(.L_5 - .L_4)
	.align		4
.L_4:
        /*001c*/ 	.word	index@(_Z7matinitiPf)
        /*0020*/ 	.word	0x0000001f


	//----- nvinfo : EIATTR_FRAME_SIZE
	.align		4
.L_5:
        /*0024*/ 	.byte	0x04, 0x11
        /*0026*/ 	.short	(.L_7 - .L_6)
	.align		4
.L_6:
        /*0028*/ 	.word	index@($__internal_0_$__cuda_sm20_div_rn_f64_full)
        /*002c*/ 	.word	0x00000000


	//----- nvinfo : EIATTR_FRAME_SIZE
	.align		4
.L_7:
        /*0030*/ 	.byte	0x04, 0x11
        /*0032*/ 	.short	(.L_9 - .L_8)
	.align		4
.L_8:
        /*0034*/ 	.word	index@(_Z7matinitiPf)
        /*0038*/ 	.word	0x00000000


	//----- nvinfo : EIATTR_REGCOUNT
	.align		4
.L_9:
        /*003c*/ 	.byte	0x04, 0x2f
        /*003e*/ 	.short	(.L_11 - .L_10)
	.align		4
.L_10:
        /*0040*/ 	.word	index@(_Z7matzeroiPf)
        /*0044*/ 	.word	0x00000020


	//----- nvinfo : EIATTR_FRAME_SIZE
	.align		4
.L_11:
        /*0048*/ 	.byte	0x04, 0x11
        /*004a*/ 	.short	(.L_13 - .L_12)
	.align		4
.L_12:
        /*004c*/ 	.word	index@(_Z7matzeroiPf)
        /*0050*/ 	.word	0x00000000


	//----- nvinfo : EIATTR_MIN_STACK_SIZE
	.align		4
.L_13:
        /*0054*/ 	.byte	0x04, 0x12
        /*0056*/ 	.short	(.L_15 - .L_14)
	.align		4
.L_14:
        /*0058*/ 	.word	index@(_Z7matzeroiPf)
        /*005c*/ 	.word	0x00000000


	//----- nvinfo : EIATTR_MIN_STACK_SIZE
	.align		4
.L_15:
        /*0060*/ 	.byte	0x04, 0x12
        /*0062*/ 	.short	(.L_17 - .L_16)
	.align		4
.L_16:
        /*0064*/ 	.word	index@(_Z7matinitiPf)
        /*0068*/ 	.word	0x00000000


	//----- nvinfo : EIATTR_MIN_STACK_SIZE
	.align		4
.L_17:
        /*006c*/ 	.byte	0x04, 0x12
        /*006e*/ 	.short	(.L_19 - .L_18)
	.align		4
.L_18:
        /*0070*/ 	.word	index@(_Z6matmuliPfS_S_)
        /*0074*/ 	.word	0x00000000
.L_19:


//--------------------- .nv.compat                --------------------------
	.section	.nv.compat,"",@"SHT_CUDA_COMPAT_INFO"
	.align	4
        /*0000*/ 	.byte	0x02, 0x09, 0x00, 0x00, 0x02, 0x02, 0x01, 0x00, 0x02, 0x05, 0x05, 0x00, 0x03, 0x07, 0x01, 0x01
        /*0010*/ 	.byte	0x02, 0x03, 0x00, 0x00, 0x02, 0x06, 0x01, 0x00, 0x04, 0x0b, 0x08, 0x00, 0x01, 0x00, 0x00, 0x00
        /*0020*/ 	.byte	0x00, 0x00, 0x00, 0x00


//--------------------- .nv.info._Z7matzeroiPf    --------------------------
	.section	.nv.info._Z7matzeroiPf,"",@"SHT_CUDA_INFO"
	.sectionflags	@""
	.align	4


	//----- nvinfo : EIATTR_CUDA_API_VERSION
	.align		4
        /*0000*/ 	.byte	0x04, 0x37
        /*0002*/ 	.short	(.L_21 - .L_20)
.L_20:
        /*0004*/ 	.word	0x00000082


	//----- nvinfo : EIATTR_KPARAM_INFO
	.align		4
.L_21:
        /*0008*/ 	.byte	0x04, 0x17
        /*000a*/ 	.short	(.L_23 - .L_22)
.L_22:
        /*000c*/ 	.word	0x00000000
        /*0010*/ 	.short	0x0001
        /*0012*/ 	.short	0x0008
        /*0014*/ 	.byte	0x00, 0xf5, 0x21, 0x00


	//----- nvinfo : EIATTR_KPARAM_INFO
	.align		4
.L_23:
        /*0018*/ 	.byte	0x04, 0x17
        /*001a*/ 	.short	(.L_25 - .L_24)
.L_24:
        /*001c*/ 	.word	0x00000000
        /*0020*/ 	.short	0x0000
        /*0022*/ 	.short	0x0000
        /*0024*/ 	.byte	0x00, 0xf0, 0x11, 0x00


	//----- nvinfo : EIATTR_SPARSE_MMA_MASK
	.align		4
.L_25:
        /*0028*/ 	.byte	0x03, 0x50
        /*002a*/ 	.short	0x0000


	//----- nvinfo : EIATTR_MAXREG_COUNT
	.align		4
        /*002c*/ 	.byte	0x03, 0x1b
        /*002e*/ 	.short	0x00ff


	//----- nvinfo : EIATTR_MERCURY_ISA_VERSION
	.align		4
        /*0030*/ 	.byte	0x03, 0x5f
        /*0032*/ 	.short	0x0101


	//----- nvinfo : EIATTR_VRC_CTA_INIT_COUNT
	.align		4
        /*0034*/ 	.byte	0x02, 0x4a
	.zero		1
	.zero		1


	//----- nvinfo : EIATTR_EXIT_INSTR_OFFSETS
	.align		4
        /*0038*/ 	.byte	0x04, 0x1c
        /*003a*/ 	.short	(.L_27 - .L_26)


	//   ....[0]....
.L_26:
        /*003c*/ 	.word	0x00000070


	//   ....[1]....
        /*0040*/ 	.word	0x00000390


	//   ....[2]....
        /*0044*/ 	.word	0x000004c0


	//   ....[3]....
        /*0048*/ 	.word	0x00000590


	//   ....[4]....
        /*004c*/ 	.word	0x000005e0


	//----- nvinfo : EIATTR_CBANK_PARAM_SIZE
	.align		4
.L_27:
        /*0050*/ 	.byte	0x03, 0x19
        /*0052*/ 	.short	0x0010


	//----- nvinfo : EIATTR_PARAM_CBANK
	.align		4
        /*0054*/ 	.byte	0x04, 0x0a
        /*0056*/ 	.short	(.L_29 - .L_28)
	.align		4
.L_28:
        /*0058*/ 	.word	index@(.nv.constant0._Z7matzeroiPf)
        /*005c*/ 	.short	0x0380
        /*005e*/ 	.short	0x0010


	//----- nvinfo : EIATTR_SW_WAR
	.align		4
.L_29:
        /*0060*/ 	.byte	0x04, 0x36
        /*0062*/ 	.short	(.L_31 - .L_30)
.L_30:
        /*0064*/ 	.word	0x00000008
.L_31:


//--------------------- .nv.info._Z7matinitiPf    --------------------------
	.section	.nv.info._Z7matinitiPf,"",@"SHT_CUDA_INFO"
	.sectionflags	@""
	.align	4


	//----- nvinfo : EIATTR_CUDA_API_VERSION
	.align		4
        /*0000*/ 	.byte	0x04, 0x37
        /*0002*/ 	.short	(.L_33 - .L_32)
.L_32:
        /*0004*/ 	.word	0x00000082


	//----- nvinfo : EIATTR_KPARAM_INFO
	.align		4
.L_33:
        /*0008*/ 	.byte	0x04, 0x17
        /*000a*/ 	.short	(.L_35 - .L_34)
.L_34:
        /*000c*/ 	.word	0x00000000
        /*0010*/ 	.short	0x0001
        /*0012*/ 	.short	0x0008
        /*0014*/ 	.byte	0x00, 0xf5, 0x21, 0x00


	//----- nvinfo : EIATTR_KPARAM_INFO
	.align		4
.L_35:
        /*0018*/ 	.byte	0x04, 0x17
        /*001a*/ 	.short	(.L_37 - .L_36)
.L_36:
        /*001c*/ 	.word	0x00000000
        /*0020*/ 	.short	0x0000
        /*0022*/ 	.short	0x0000
        /*0024*/ 	.byte	0x00, 0xf0, 0x11, 0x00


	//----- nvinfo : EIATTR_SPARSE_MMA_MASK
	.align		4
.L_37:
        /*0028*/ 	.byte	0x03, 0x50
        /*002a*/ 	.short	0x0000


	//----- nvinfo : EIATTR_MAXREG_COUNT
	.align		4
        /*002c*/ 	.byte	0x03, 0x1b
        /*002e*/ 	.short	0x00ff


	//----- nvinfo : EIATTR_MERCURY_ISA_VERSION
	.align		4
        /*0030*/ 	.byte	0x03, 0x5f
        /*0032*/ 	.short	0x0101


	//----- nvinfo : EIATTR_VRC_CTA_INIT_COUNT
	.align		4
        /*0034*/ 	.byte	0x02, 0x4a
	.zero		1
	.zero		1


	//----- nvinfo : EIATTR_EXIT_INSTR_OFFSETS
	.align		4
        /*0038*/ 	.byte	0x04, 0x1c
        /*003a*/ 	.short	(.L_39 - .L_38)


	//   ....[0]....
.L_38:
        /*003c*/ 	.word	0x00000070


	//   ....[1]....
        /*0040*/ 	.word	0x00000510


	//   ....[2]....
        /*0044*/ 	.word	0x00000640


	//   ....[3]....
        /*0048*/ 	.word	0x00000710


	//   ....[4]....
        /*004c*/ 	.word	0x00000760


	//----- nvinfo : EIATTR_CRS_STACK_SIZE
	.align		4
.L_39:
        /*0050*/ 	.byte	0x04, 0x1e
        /*0052*/ 	.short	(.L_41 - .L_40)
.L_40:
        /*0054*/ 	.word	0x00000000


	//----- nvinfo : EIATTR_CBANK_PARAM_SIZE
	.align		4
.L_41:
        /*0058*/ 	.byte	0x03, 0x19
        /*005a*/ 	.short	0x0010


	//----- nvinfo : EIATTR_PARAM_CBANK
	.align		4
        /*005c*/ 	.byte	0x04, 0x0a
        /*005e*/ 	.short	(.L_43 - .L_42)
	.align		4
.L_42:
        /*0060*/ 	.word	index@(.nv.constant0._Z7matinitiPf)
        /*0064*/ 	.short	0x0380
        /*0066*/ 	.short	0x0010


	//----- nvinfo : EIATTR_SW_WAR
	.align		4
.L_43:
        /*0068*/ 	.byte	0x04, 0x36
        /*006a*/ 	.short	(.L_45 - .L_44)
.L_44:
        /*006c*/ 	.word	0x00000008
.L_45:


//--------------------- .nv.info._Z6matmuliPfS_S_ --------------------------
	.section	.nv.info._Z6matmuliPfS_S_,"",@"SHT_CUDA_INFO"
	.sectionflags	@""
	.align	4


	//----- nvinfo : EIATTR_CUDA_API_VERSION
	.align		4
        /*0000*/ 	.byte	0x04, 0x37
        /*0002*/ 	.short	(.L_47 - .L_46)
.L_46:
        /*0004*/ 	.word	0x00000082


	//----- nvinfo : EIATTR_KPARAM_INFO
	.align		4
.L_47:
        /*0008*/ 	.byte	0x04, 0x17
        /*000a*/ 	.short	(.L_49 - .L_48)
.L_48:
        /*000c*/ 	.word	0x00000000
        /*0010*/ 	.short	0x0003
        /*0012*/ 	.short	0x0018
        /*0014*/ 	.byte	0x00, 0xf5, 0x21, 0x00


	//----- nvinfo : EIATTR_KPARAM_INFO
	.align		4
.L_49:
        /*0018*/ 	.byte	0x04, 0x17
        /*001a*/ 	.short	(.L_51 - .L_50)
.L_50:
        /*001c*/ 	.word	0x00000000
        /*0020*/ 	.short	0x0002
        /*0022*/ 	.short	0x0010
        /*0024*/ 	.byte	0x00, 0xf5, 0x21, 0x00


	//----- nvinfo : EIATTR_KPARAM_INFO
	.align		4
.L_51:
        /*0028*/ 	.byte	0x04, 0x17
        /*002a*/ 	.short	(.L_53 - .L_52)
.L_52:
        /*002c*/ 	.word	0x00000000
        /*0030*/ 	.short	0x0001
        /*0032*/ 	.short	0x0008
        /*0034*/ 	.byte	0x00, 0xf5, 0x21, 0x00


	//----- nvinfo : EIATTR_KPARAM_INFO
	.align		4
.L_53:
        /*0038*/ 	.byte	0x04, 0x17
        /*003a*/ 	.short	(.L_55 - .L_54)
.L_54:
        /*003c*/ 	.word	0x00000000
        /*0040*/ 	.short	0x0000
        /*0042*/ 	.short	0x0000
        /*0044*/ 	.byte	0x00, 0xf0, 0x11, 0x00


	//----- nvinfo : EIATTR_SPARSE_MMA_MASK
	.align		4
.L_55:
        /*0048*/ 	.byte	0x03, 0x50
        /*004a*/ 	.short	0x0000


	//----- nvinfo : EIATTR_MAXREG_COUNT
	.align		4
        /*004c*/ 	.byte	0x03, 0x1b
        /*004e*/ 	.short	0x00ff


	//----- nvinfo : EIATTR_MERCURY_ISA_VERSION
	.align		4
        /*0050*/ 	.byte	0x03, 0x5f
        /*0052*/ 	.short	0x0101


	//----- nvinfo : EIATTR_VRC_CTA_INIT_COUNT
	.align		4
        /*0054*/ 	.byte	0x02, 0x4a
	.zero		1
	.zero		1


	//----- nvinfo : EIATTR_EXIT_INSTR_OFFSETS
	.align		4
        /*0058*/ 	.byte	0x04, 0x1c
        /*005a*/ 	.short	(.L_57 - .L_56)


	//   ....[0]....
.L_56:
        /*005c*/ 	.word	0x00000070


	//   ....[1]....
        /*0060*/ 	.word	0x00000ae0


	//----- nvinfo : EIATTR_CBANK_PARAM_SIZE
	.align		4
.L_57:
        /*0064*/ 	.byte	0x03, 0x19
        /*0066*/ 	.short	0x0020


	//----- nvinfo : EIATTR_PARAM_CBANK
	.align		4
        /*0068*/ 	.byte	0x04, 0x0a
        /*006a*/ 	.short	(.L_59 - .L_58)
	.align		4
.L_58:
        /*006c*/ 	.word	index@(.nv.constant0._Z6matmuliPfS_S_)
        /*0070*/ 	.short	0x0380
        /*0072*/ 	.short	0x0020


	//----- nvinfo : EIATTR_SW_WAR
	.align		4
.L_59:
        /*0074*/ 	.byte	0x04, 0x36
        /*0076*/ 	.short	(.L_61 - .L_60)
.L_60:
        /*0078*/ 	.word	0x00000008
.L_61:


//--------------------- .nv.callgraph             --------------------------
	.section	.nv.callgraph,"",@"SHT_CUDA_CALLGRAPH"
	.align	4
	.sectionentsize	8
	.align		4
        /*0000*/ 	.word	0x00000000
	.align		4
        /*0004*/ 	.word	0xffffffff
	.align		4
        /*0008*/ 	.word	0x00000000
	.align		4
        /*000c*/ 	.word	0xfffffffe
	.align		4
        /*0010*/ 	.word	0x00000000
	.align		4
        /*0014*/ 	.word	0xfffffffd
	.align		4
        /*0018*/ 	.word	0x00000000
	.align		4
        /*001c*/ 	.word	0xfffffffc


//--------------------- .text._Z7matzeroiPf       --------------------------
	.section	.text._Z7matzeroiPf,"ax",@progbits
	.align	128
        .global         _Z7matzeroiPf
        .type           _Z7matzeroiPf,@function
        .size           _Z7matzeroiPf,(.L_x_25 - _Z7matzeroiPf)
        .other          _Z7matzeroiPf,@"STO_CUDA_ENTRY STV_DEFAULT"
_Z7matzeroiPf:
.text._Z7matzeroiPf:
[----:B------:R-:W-:Y:S01]  /*0000*/  LDC R1, c[0x0][0x37c] ;  /* 0x0000df00ff017b82 */ /* 0x000fe20000000800 */
[----:B------:R-:W0:Y:S07]  /*0010*/  S2R R6, SR_TID.Y ;  /* 0x0000000000067919 */ /* 0x000e2e0000002200 */
[----:B------:R-:W1:Y:S01]  /*0020*/  LDC R0, c[0x0][0x380] ;  /* 0x0000e000ff007b82 */ /* 0x000e620000000800 */
[----:B------:R-:W0:Y:S01]  /*0030*/  S2R R7, SR_TID.X ;  /* 0x0000000000077919 */ /* 0x000e220000002100 */
[----:B-1----:R-:W-:-:S02]  /*0040*/  ISETP.GE.AND P0, PT, R0, 0x1, PT ;  /* 0x000000010000780c */ /* 0x002fc40003f06270 */
[----:B0-----:R-:W-:-:S04]  /*0050*/  LEA R3, R6, R7, 0x5 ;  /* 0x0000000706037211 */ /* 0x001fc800078e28ff */
[----:B------:R-:W-:-:S13]  /*0060*/  ISETP.GE.OR P0, PT, R3, R0, !P0 ;  /* 0x000000000300720c */ /* 0x000fda0004706670 */
[----:B------:R-:W-:Y:S05]  /*0070*/  @P0 EXIT ;  /* 0x000000000000094d */ /* 0x000fea0003800000 */
[C---:B------:R-:W-:Y:S01]  /*0080*/  ISETP.GE.U32.AND P1, PT, R0.reuse, 0x8, PT ;  /* 0x000000080000780c */ /* 0x040fe20003f26070 */
[----:B------:R-:W0:Y:S01]  /*0090*/  LDCU.64 UR4, c[0x0][0x358] ;  /* 0x00006b00ff0477ac */ /* 0x000e220008000a00 */
[----:B------:R-:W-:Y:S01]  /*00a0*/  LOP3.LUT R2, R0, 0x7, RZ, 0xc0, !PT ;  /* 0x0000000700027812 */ /* 0x000fe200078ec0ff */
[----:B------:R-:W-:-:S03]  /*00b0*/  HFMA2 R4, -RZ, RZ, 0, 0 ;  /* 0x00000000ff047431 */ /* 0x000fc600000001ff */
[----:B------:R-:W-:-:S07]  /*00c0*/  ISETP.NE.AND P0, PT, R2, RZ, PT ;  /* 0x000000ff0200720c */ /* 0x000fce0003f05270 */
[----:B------:R-:W-:Y:S06]  /*00d0*/  @!P1 BRA `(.L_x_0) ;  /* 0x0000000000ac9947 */ /* 0x000fec0003800000 */
[----:B------:R-:W1:Y:S01]  /*00e0*/  LDCU.64 UR6, c[0x0][0x388] ;  /* 0x00007100ff0677ac */ /* 0x000e620008000a00 */
[----:B------:R-:W2:Y:S01]  /*00f0*/  LDC.64 R10, c[0x0][0x388] ;  /* 0x0000e200ff0a7b82 */ /* 0x000ea20000000a00 */
[C---:B------:R-:W-:Y:S01]  /*0100*/  IMAD.WIDE.U32 R4, R7.reuse, 0x4, RZ ;  /* 0x0000000407047825 */ /* 0x040fe200078e00ff */
[C---:B------:R-:W-:Y:S02]  /*0110*/  SHF.L.U32 R8, R0.reuse, 0x3, RZ ;  /* 0x0000000300087819 */ /* 0x040fe400000006ff */
[----:B------:R-:W-:Y:S01]  /*0120*/  LEA R27, R0, R3, 0x2 ;  /* 0x00000003001b7211 */ /* 0x000fe200078e10ff */
[----:B------:R-:W-:Y:S02]  /*0130*/  IMAD.IADD R7, R7, 0x1, R0 ;  /* 0x0000000107077824 */ /* 0x000fe400078e0200 */
[----:B------:R-:W-:-:S03]  /*0140*/  IMAD.WIDE.U32 R4, R6, 0x80, R4 ;  /* 0x0000008006047825 */ /* 0x000fc600078e0004 */
[----:B------:R-:W-:Y:S01]  /*0150*/  LEA R7, R6, R7, 0x5 ;  /* 0x0000000706077211 */ /* 0x000fe200078e28ff */
[C-C-:B------:R-:W-:Y:S02]  /*0160*/  IMAD R6, R0.reuse, 0x2, R3.reuse ;  /* 0x0000000200067824 */ /* 0x140fe400078e0203 */
[C-C-:B------:R-:W-:Y:S02]  /*0170*/  IMAD R9, R0.reuse, 0x3, R3.reuse ;  /* 0x0000000300097824 */ /* 0x140fe400078e0203 */
[--C-:B------:R-:W-:Y:S01]  /*0180*/  IMAD R29, R0, 0x5, R3.reuse ;  /* 0x00000005001d7824 */ /* 0x100fe200078e0203 */
[----:B-1----:R-:W-:Y:S01]  /*0190*/  IADD3 R12, P1, PT, R4, UR6, RZ ;  /* 0x00000006040c7c10 */ /* 0x002fe2000ff3e0ff */
[C-C-:B------:R-:W-:Y:S01]  /*01a0*/  IMAD R26, R0.reuse, 0x6, R3.reuse ;  /* 0x00000006001a7824 */ /* 0x140fe200078e0203 */
[C---:B------:R-:W-:Y:S01]  /*01b0*/  LOP3.LUT R4, R0.reuse, 0x7ffffff8, RZ, 0xc0, !PT ;  /* 0x7ffffff800047812 */ /* 0x040fe200078ec0ff */
[----:B------:R-:W-:Y:S01]  /*01c0*/  IMAD R28, R0, 0x7, R3 ;  /* 0x00000007001c7824 */ /* 0x000fe200078e0203 */
[----:B------:R-:W-:-:S02]  /*01d0*/  IADD3.X R13, PT, PT, R5, UR7, RZ, P1, !PT ;  /* 0x00000007050d7c10 */ /* 0x000fc40008ffe4ff */
[----:B------:R-:W-:-:S07]  /*01e0*/  IADD3 R5, PT, PT, -R4, RZ, RZ ;  /* 0x000000ff04057210 */ /* 0x000fce0007ffe1ff */
.L_x_1:
[----:B------:R-:W-:Y:S01]  /*01f0*/  VIADD R5, R5, 0x8 ;  /* 0x0000000805057836 */ /* 0x000fe20000000000 */
[----:B0-----:R-:W-:Y:S01]  /*0200*/  STG.E desc[UR4][R12.64], RZ ;  /* 0x000000ff0c007986 */ /* 0x001fe2000c101904 */
[--C-:B-12---:R-:W-:Y:S01]  /*0210*/  IMAD.WIDE.U32 R14, R7, 0x4, R10.reuse ;  /* 0x00000004070e7825 */ /* 0x106fe200078e000a */
[----:B------:R-:W-:Y:S02]  /*0220*/  IADD3 R7, PT, PT, R8, R7, RZ ;  /* 0x0000000708077210 */ /* 0x000fe40007ffe0ff */
[----:B------:R-:W-:Y:S01]  /*0230*/  ISETP.NE.AND P1, PT, R5, RZ, PT ;  /* 0x000000ff0500720c */ /* 0x000fe20003f25270 */
[--C-:B------:R-:W-:Y:S01]  /*0240*/  IMAD.WIDE.U32 R24, R6, 0x4, R10.reuse ;  /* 0x0000000406187825 */ /* 0x100fe200078e000a */
[----:B------:R0:W-:Y:S01]  /*0250*/  STG.E desc[UR4][R14.64], RZ ;  /* 0x000000ff0e007986 */ /* 0x0001e2000c101904 */
[C---:B------:R-:W-:Y:S02]  /*0260*/  IADD3 R6, PT, PT, R8.reuse, R6, RZ ;  /* 0x0000000608067210 */ /* 0x040fe40007ffe0ff */
[--C-:B------:R-:W-:Y:S01]  /*0270*/  IMAD.WIDE.U32 R22, R9, 0x4, R10.reuse ;  /* 0x0000000409167825 */ /* 0x100fe200078e000a */
[----:B------:R1:W-:Y:S03]  /*0280*/  STG.E desc[UR4][R24.64], RZ ;  /* 0x000000ff18007986 */ /* 0x0003e6000c101904 */
[----:B------:R-:W-:Y:S01]  /*0290*/  IMAD.WIDE.U32 R16, R29, 0x4, R10 ;  /* 0x000000041d107825 */ /* 0x000fe200078e000a */
[----:B------:R1:W-:Y:S01]  /*02a0*/  STG.E desc[UR4][R22.64], RZ ;  /* 0x000000ff16007986 */ /* 0x0003e2000c101904 */
[----:B------:R-:W-:-:S02]  /*02b0*/  IADD3 R29, PT, PT, R8, R29, RZ ;  /* 0x0000001d081d7210 */ /* 0x000fc40007ffe0ff */
[----:B0-----:R-:W-:Y:S01]  /*02c0*/  IMAD.WIDE.U32 R14, R27, 0x4, R10 ;  /* 0x000000041b0e7825 */ /* 0x001fe200078e000a */
[----:B------:R-:W-:-:S03]  /*02d0*/  IADD3 R27, PT, PT, R8, R27, RZ ;  /* 0x0000001b081b7210 */ /* 0x000fc60007ffe0ff */
[--C-:B------:R-:W-:Y:S01]  /*02e0*/  IMAD.WIDE.U32 R18, R26, 0x4, R10.reuse ;  /* 0x000000041a127825 */ /* 0x100fe200078e000a */
[----:B------:R1:W-:Y:S03]  /*02f0*/  STG.E desc[UR4][R14.64], RZ ;  /* 0x000000ff0e007986 */ /* 0x0003e6000c101904 */
[----:B------:R-:W-:Y:S01]  /*0300*/  IMAD.WIDE.U32 R20, R28, 0x4, R10 ;  /* 0x000000041c147825 */ /* 0x000fe200078e000a */
[----:B------:R1:W-:Y:S01]  /*0310*/  STG.E desc[UR4][R16.64], RZ ;  /* 0x000000ff10007986 */ /* 0x0003e2000c101904 */
[C---:B------:R-:W-:Y:S02]  /*0320*/  IADD3 R28, PT, PT, R8.reuse, R28, RZ ;  /* 0x0000001c081c7210 */ /* 0x040fe40007ffe0ff */
[C---:B------:R-:W-:Y:S01]  /*0330*/  IMAD.WIDE.U32 R12, R8.reuse, 0x4, R12 ;  /* 0x00000004080c7825 */ /* 0x040fe200078e000c */
[----:B------:R1:W-:Y:S03]  /*0340*/  STG.E desc[UR4][R18.64], RZ ;  /* 0x000000ff12007986 */ /* 0x0003e6000c101904 */
[C---:B------:R-:W-:Y:S01]  /*0350*/  IMAD.IADD R9, R8.reuse, 0x1, R9 ;  /* 0x0000000108097824 */ /* 0x040fe200078e0209 */
[----:B------:R1:W-:Y:S01]  /*0360*/  STG.E desc[UR4][R20.64], RZ ;  /* 0x000000ff14007986 */ /* 0x0003e2000c101904 */
[----:B------:R-:W-:Y:S01]  /*0370*/  IMAD.IADD R26, R8, 0x1, R26 ;  /* 0x00000001081a7824 */ /* 0x000fe200078e021a */
[----:B------:R-:W-:Y:S06]  /*0380*/  @P1 BRA `(.L_x_1) ;  /* 0xfffffffc00981947 */ /* 0x000fec000383ffff */
.L_x_0:
[----:B0-----:R-:W-:Y:S05]  /*0390*/  @!P0 EXIT ;  /* 0x000000000000894d */ /* 0x001fea0003800000 */
[----:B------:R-:W-:Y:S02]  /*03a0*/  ISETP.GE.U32.AND P0, PT, R2, 0x4, PT ;  /* 0x000000040200780c */ /* 0x000fe40003f06070 */
[----:B-1----:R-:W-:-:S04]  /*03b0*/  LOP3.LUT R14, R0, 0x3, RZ, 0xc0, !PT ;  /* 0x00000003000e7812 */ /* 0x002fc800078ec0ff */
[----:B------:R-:W-:-:S07]  /*03c0*/  ISETP.NE.AND P1, PT, R14, RZ, PT ;  /* 0x000000ff0e00720c */ /* 0x000fce0003f25270 */
[----:B------:R-:W-:Y:S06]  /*03d0*/  @!P0 BRA `(.L_x_2) ;  /* 0x0000000000388947 */ /* 0x000fec0003800000 */
[----:B------:R-:W0:Y:S01]  /*03e0*/  LDC.64 R12, c[0x0][0x388] ;  /* 0x0000e200ff0c7b82 */ /* 0x000e220000000a00 */
[C---:B------:R-:W-:Y:S01]  /*03f0*/  IMAD R7, R4.reuse, R0, R3 ;  /* 0x0000000004077224 */ /* 0x040fe200078e0203 */
[----:B------:R-:W-:-:S04]  /*0400*/  IADD3 R4, PT, PT, R4, 0x4, RZ ;  /* 0x0000000404047810 */ /* 0x000fc80007ffe0ff */
[----:B------:R-:W-:-:S04]  /*0410*/  IADD3 R9, PT, PT, R7, R0, RZ ;  /* 0x0000000007097210 */ /* 0x000fc80007ffe0ff */
[----:B------:R-:W-:-:S05]  /*0420*/  IADD3 R11, PT, PT, R9, R0, RZ ;  /* 0x00000000090b7210 */ /* 0x000fca0007ffe0ff */
[----:B------:R-:W-:Y:S02]  /*0430*/  IMAD.IADD R5, R11, 0x1, R0 ;  /* 0x000000010b057824 */ /* 0x000fe400078e0200 */
[----:B0-----:R-:W-:-:S04]  /*0440*/  IMAD.WIDE.U32 R6, R7, 0x4, R12 ;  /* 0x0000000407067825 */ /* 0x001fc800078e000c */
[--C-:B------:R-:W-:Y:S01]  /*0450*/  IMAD.WIDE.U32 R8, R9, 0x4, R12.reuse ;  /* 0x0000000409087825 */ /* 0x100fe200078e000c */
[----:B------:R0:W-:Y:S03]  /*0460*/  STG.E desc[UR4][R6.64], RZ ;  /* 0x000000ff06007986 */ /* 0x0001e6000c101904 */
[--C-:B------:R-:W-:Y:S01]  /*0470*/  IMAD.WIDE.U32 R10, R11, 0x4, R12.reuse ;  /* 0x000000040b0a7825 */ /* 0x100fe200078e000c */
[----:B------:R0:W-:Y:S03]  /*0480*/  STG.E desc[UR4][R8.64], RZ ;  /* 0x000000ff08007986 */ /* 0x0001e6000c101904 */
[----:B------:R-:W-:Y:S01]  /*0490*/  IMAD.WIDE.U32 R12, R5, 0x4, R12 ;  /* 0x00000004050c7825 */ /* 0x000fe200078e000c */
[----:B------:R0:W-:Y:S04]  /*04a0*/  STG.E desc[UR4][R10.64], RZ ;  /* 0x000000ff0a007986 */ /* 0x0001e8000c101904 */
[----:B------:R0:W-:Y:S02]  /*04b0*/  STG.E desc[UR4][R12.64], RZ ;  /* 0x000000ff0c007986 */ /* 0x0001e4000c101904 */
.L_x_2:
[----:B------:R-:W-:Y:S05]  /*04c0*/  @!P1 EXIT ;  /* 0x000000000000994d */ /* 0x000fea0003800000 */
[----:B------:R-:W-:Y:S02]  /*04d0*/  ISETP.NE.AND P0, PT, R14, 0x1, PT ;  /* 0x000000010e00780c */ /* 0x000fe40003f05270 */
[----:B------:R-:W-:-:S04]  /*04e0*/  LOP3.LUT R2, R0, 0x1, RZ, 0xc0, !PT ;  /* 0x0000000100027812 */ /* 0x000fc800078ec0ff */
[----:B------:R-:W-:-:S07]  /*04f0*/  ISETP.NE.U32.AND P1, PT, R2, 0x1, PT ;  /* 0x000000010200780c */ /* 0x000fce0003f25070 */
[----:B------:R-:W-:Y:S06]  /*0500*/  @!P0 BRA `(.L_x_3) ;  /* 0x0000000000208947 */ /* 0x000fec0003800000 */
[----:B0-----:R-:W0:Y:S01]  /*0510*/  LDC.64 R6, c[0x0][0x388] ;  /* 0x0000e200ff067b82 */ /* 0x001e220000000a00 */
[C---:B------:R-:W-:Y:S01]  /*0520*/  IMAD R9, R4.reuse, R0, R3 ;  /* 0x0000000004097224 */ /* 0x040fe200078e0203 */
[----:B------:R-:W-:-:S04]  /*0530*/  IADD3 R4, PT, PT, R4, 0x2, RZ ;  /* 0x0000000204047810 */ /* 0x000fc80007ffe0ff */
[C---:B------:R-:W-:Y:S01]  /*0540*/  IADD3 R5, PT, PT, R9.reuse, R0, RZ ;  /* 0x0000000009057210 */ /* 0x040fe20007ffe0ff */
[----:B0-----:R-:W-:-:S04]  /*0550*/  IMAD.WIDE.U32 R8, R9, 0x4, R6 ;  /* 0x0000000409087825 */ /* 0x001fc800078e0006 */
[----:B------:R-:W-:Y:S01]  /*0560*/  IMAD.WIDE.U32 R6, R5, 0x4, R6 ;  /* 0x0000000405067825 */ /* 0x000fe200078e0006 */
[----:B------:R1:W-:Y:S04]  /*0570*/  STG.E desc[UR4][R8.64], RZ ;  /* 0x000000ff08007986 */ /* 0x0003e8000c101904 */
[----:B------:R1:W-:Y:S02]  /*0580*/  STG.E desc[UR4][R6.64], RZ ;  /* 0x000000ff06007986 */ /* 0x0003e4000c101904 */
.L_x_3:
[----:B------:R-:W-:Y:S05]  /*0590*/  @P1 EXIT ;  /* 0x000000000000194d */ /* 0x000fea0003800000 */
[----:B01----:R-:W0:Y:S01]  /*05a0*/  LDC.64 R6, c[0x0][0x388] ;  /* 0x0000e200ff067b82 */ /* 0x003e220000000a00 */
[----:B------:R-:W-:-:S04]  /*05b0*/  IMAD R3, R4, R0, R3 ;  /* 0x0000000004037224 */ /* 0x000fc800078e0203 */
[----:B0-----:R-:W-:-:S05]  /*05c0*/  IMAD.WIDE.U32 R2, R3, 0x4, R6 ;  /* 0x0000000403027825 */ /* 0x001fca00078e0006 */
[----:B------:R-:W-:Y:S01]  /*05d0*/  STG.E desc[UR4][R2.64], RZ ;  /* 0x000000ff02007986 */ /* 0x000fe2000c101904 */
[----:B------:R-:W-:Y:S05]  /*05e0*/  EXIT ;  /* 0x000000000000794d */ /* 0x000fea0003800000 */
.L_x_4:
[----:B------:R-:W-:-:S00]  /*05f0*/  BRA `(.L_x_4) ;  /* 0xfffffffc00fc7947 */ /* 0x000fc0000383ffff */
[----:B------:R-:W-:-:S00]  /*0600*/  NOP ;  /* 0x0000000000007918 */ /* 0x000fc00000000000 */
[----:B------:R-:W-:-:S00]  /*0610*/  NOP ;  /* 0x0000000000007918 */ /* 0x000fc00000000000 */
[----:B------:R-:W-:-:S00]  /*0620*/  NOP ;  /* 0x0000000000007918 */ /* 0x000fc00000000000 */
[----:B------:R-:W-:-:S00]  /*0630*/  NOP ;  /* 0x0000000000007918 */ /* 0x000fc00000000000 */
[----:B------:R-:W-:-:S00]  /*0640*/  NOP ;  /* 0x0000000000007918 */ /* 0x000fc00000000000 */
[----:B------:R-:W-:-:S00]  /*0650*/  NOP ;  /* 0x0000000000007918 */ /* 0x000fc00000000000 */
[----:B------:R-:W-:-:S00]  /*0660*/  NOP ;  /* 0x0000000000007918 */ /* 0x000fc00000000000 */
[----:B------:R-:W-:-:S00]  /*0670*/  NOP ;  /* 0x0000000000007918 */ /* 0x000fc00000000000 */
.L_x_25:


//--------------------- .text._Z7matinitiPf       --------------------------
	.section	.text._Z7matinitiPf,"ax",@progbits
	.align	128
        .global         _Z7matinitiPf
        .type           _Z7matinitiPf,@function
        .size           _Z7matinitiPf,(.L_x_24 - _Z7matinitiPf)
        .other          _Z7matinitiPf,@"STO_CUDA_ENTRY STV_DEFAULT"
_Z7matinitiPf:
.text._Z7matinitiPf:
[----:B------:R-:W-:Y:S01]  /*0000*/  LDC R1, c[0x0][0x37c] ;  /* 0x0000df00ff017b82 */ /* 0x000fe20000000800 */
[----:B------:R-:W0:Y:S07]  /*0010*/  S2R R7, SR_TID.Y ;  /* 0x0000000000077919 */ /* 0x000e2e0000002200 */
[----:B------:R-:W1:Y:S01]  /*0020*/  LDC R11, c[0x0][0x380] ;  /* 0x0000e000ff0b7b82 */ /* 0x000e620000000800 */
[----:B------:R-:W0:Y:S01]  /*0030*/  S2R R6, SR_TID.X ;  /* 0x0000000000067919 */ /* 0x000e220000002100 */
[----:B-1----:R-:W-:Y:S01]  /*0040*/  ISETP.GE.AND P0, PT, R11, 0x1, PT ;  /* 0x000000010b00780c */ /* 0x002fe20003f06270 */
[----:B0-----:R-:W-:-:S05]  /*0050*/  IMAD R0, R7, 0x20, R6 ;  /* 0x0000002007007824 */ /* 0x001fca00078e0206 */
[----:B------:R-:W-:-:S13]  /*0060*/  ISETP.GE.OR P0, PT, R0, R11, !P0 ;  /* 0x0000000b0000720c */ /* 0x000fda0004706670 */
[----:B------:R-:W-:Y:S05]  /*0070*/  @P0 EXIT ;  /* 0x000000000000094d */ /* 0x000fea0003800000 */
[----:B------:R-:W0:Y:S01]  /*0080*/  I2F.F64.U32 R10, R11 ;  /* 0x0000000b000a7312 */ /* 0x000e220000201800 */
[----:B------:R-:W-:Y:S01]  /*0090*/  IMAD.MOV.U32 R2, RZ, RZ, 0x1 ;  /* 0x00000001ff027424 */ /* 0x000fe200078e00ff */
[----:B------:R-:W-:Y:S01]  /*00a0*/  BSSY.RECONVERGENT B0, `(.L_x_5) ;  /* 0x0000012000007945 */ /* 0x000fe20003800200 */
[----:B------:R-:W-:-:S06]  /*00b0*/  IMAD R8, R0, 0xc8, RZ ;  /* 0x000000c800087824 */ /* 0x000fcc00078e02ff */
[----:B------:R-:W1:Y:S08]  /*00c0*/  I2F.F64.U32 R8, R8 ;  /* 0x0000000800087312 */ /* 0x000e700000201800 */
[----:B0-----:R-:W0:Y:S01]  /*00d0*/  MUFU.RCP64H R3, R11 ;  /* 0x0000000b00037308 */ /* 0x001e220000001800 */
[----:B-1----:R-:W-:Y:S01]  /*00e0*/  FSETP.GEU.AND P1, PT, |R9|, 6.5827683646048100446e-37, PT ;  /* 0x036000000900780b */ /* 0x002fe20003f2e200 */
[----:B0-----:R-:W-:-:S08]  /*00f0*/  DFMA R4, -R10, R2, 1 ;  /* 0x3ff000000a04742b */ /* 0x001fd00000000102 */
[----:B------:R-:W-:-:S08]  /*0100*/  DFMA R4, R4, R4, R4 ;  /* 0x000000040404722b */ /* 0x000fd00000000004 */
[----:B------:R-:W-:-:S08]  /*0110*/  DFMA R4, R2, R4, R2 ;  /* 0x000000040204722b */ /* 0x000fd00000000002 */
[----:B------:R-:W-:-:S08]  /*0120*/  DFMA R2, -R10, R4, 1 ;  /* 0x3ff000000a02742b */ /* 0x000fd00000000104 */
[----:B------:R-:W-:-:S08]  /*0130*/  DFMA R2, R4, R2, R4 ;  /* 0x000000020402722b */ /* 0x000fd00000000004 */
[----:B------:R-:W-:-:S08]  /*0140*/  DMUL R4, R8, R2 ;  /* 0x0000000208047228 */ /* 0x000fd00000000000 */
[----:B------:R-:W-:-:S08]  /*0150*/  DFMA R12, -R10, R4, R8 ;  /* 0x000000040a0c722b */ /* 0x000fd00000000108 */
[----:B------:R-:W-:-:S10]  /*0160*/  DFMA R4, R2, R12, R4 ;  /* 0x0000000c0204722b */ /* 0x000fd40000000004 */
[----:B------:R-:W-:-:S05]  /*0170*/  FFMA R2, RZ, R11, R5 ;  /* 0x0000000bff027223 */ /* 0x000fca0000000005 */
[----:B------:R-:W-:-:S13]  /*0180*/  FSETP.GT.AND P0, PT, |R2|, 1.469367938527859385e-39, PT ;  /* 0x001000000200780b */ /* 0x000fda0003f04200 */
[----:B------:R-:W-:Y:S05]  /*0190*/  @P0 BRA P1, `(.L_x_6) ;  /* 0x0000000000080947 */ /* 0x000fea0000800000 */
[----:B------:R-:W-:-:S07]  /*01a0*/  MOV R12, 0x1c0 ;  /* 0x000001c0000c7802 */ /* 0x000fce0000000f00 */
[----:B------:R-:W-:Y:S05]  /*01b0*/  CALL.REL.NOINC `($__internal_0_$__cuda_sm20_div_rn_f64_full) ;  /* 0x00000004006c7944 */ /* 0x000fea0003c00000 */
.L_x_6:
[----:B------:R-:W-:Y:S05]  /*01c0*/  BSYNC.RECONVERGENT B0 ;  /* 0x0000000000007941 */ /* 0x000fea0003800200 */
.L_x_5:
[----:B------:R-:W0:Y:S01]  /*01d0*/  LDC R3, c[0x0][0x380] ;  /* 0x0000e000ff037b82 */ /* 0x000e220000000800 */
[----:B------:R-:W-:Y:S01]  /*01e0*/  DADD R8, -R4, 100 ;  /* 0x4059000004087429 */ /* 0x000fe20000000100 */
[----:B------:R-:W1:Y:S01]  /*01f0*/  LDCU.64 UR4, c[0x0][0x358] ;  /* 0x00006b00ff0477ac */ /* 0x000e620008000a00 */
[----:B------:R-:W-:-:S04]  /*0200*/  IMAD.MOV.U32 R5, RZ, RZ, RZ ;  /* 0x000000ffff057224 */ /* 0x000fc800078e00ff */
[----:B------:R2:W3:Y:S01]  /*0210*/  F2F.F32.F64 R4, R8 ;  /* 0x0000000800047310 */ /* 0x0004e20000301000 */
[C---:B0-----:R-:W-:Y:S02]  /*0220*/  ISETP.GE.U32.AND P0, PT, R3.reuse, 0x8, PT ;  /* 0x000000080300780c */ /* 0x041fe40003f06070 */
[----:B------:R-:W-:-:S04]  /*0230*/  LOP3.LUT R2, R3, 0x7, RZ, 0xc0, !PT ;  /* 0x0000000703027812 */ /* 0x000fc800078ec0ff */
[----:B------:R-:W-:-:S07]  /*0240*/  ISETP.NE.AND P1, PT, R2, RZ, PT ;  /* 0x000000ff0200720c */ /* 0x000fce0003f25270 */
[----:B-123--:R-:W-:Y:S06]  /*0250*/  @!P0 BRA `(.L_x_7) ;  /* 0x0000000000ac8947 */ /* 0x00efec0003800000 */
[----:B------:R-:W0:Y:S01]  /*0260*/  LDCU.64 UR6, c[0x0][0x388] ;  /* 0x00007100ff0677ac */ /* 0x000e220008000a00 */
[----:B------:R-:W1:Y:S01]  /*0270*/  LDC.64 R10, c[0x0][0x388] ;  /* 0x0000e200ff0a7b82 */ /* 0x000e620000000a00 */
[----:B------:R-:W-:Y:S01]  /*0280*/  IMAD.WIDE.U32 R8, R6, 0x4, RZ ;  /* 0x0000000406087825 */ /* 0x000fe200078e00ff */
[----:B------:R-:W-:-:S03]  /*0290*/  LOP3.LUT R5, R3, 0x7ffffff8, RZ, 0xc0, !PT ;  /* 0x7ffffff803057812 */ /* 0x000fc600078ec0ff */
[----:B------:R-:W-:Y:S02]  /*02a0*/  IMAD.IADD R6, R6, 0x1, R3 ;  /* 0x0000000106067824 */ /* 0x000fe400078e0203 */
[----:B------:R-:W-:-:S04]  /*02b0*/  IMAD.WIDE.U32 R8, R7, 0x80, R8 ;  /* 0x0000008007087825 */ /* 0x000fc800078e0008 */
[C-C-:B------:R-:W-:Y:S02]  /*02c0*/  IMAD R24, R3.reuse, 0x3, R0.reuse ;  /* 0x0000000303187824 */ /* 0x140fe400078e0200 */
[C-C-:B------:R-:W-:Y:S02]  /*02d0*/  IMAD R25, R3.reuse, 0x4, R0.reuse ;  /* 0x0000000403197824 */ /* 0x140fe400078e0200 */
[C-C-:B------:R-:W-:Y:S01]  /*02e0*/  IMAD R26, R3.reuse, 0x5, R0.reuse ;  /* 0x00000005031a7824 */ /* 0x140fe200078e0200 */
[----:B0-----:R-:W-:Y:S01]  /*02f0*/  IADD3 R12, P0, PT, R8, UR6, RZ ;  /* 0x00000006080c7c10 */ /* 0x001fe2000ff1e0ff */
[--C-:B------:R-:W-:Y:S01]  /*0300*/  IMAD R27, R3, 0x6, R0.reuse ;  /* 0x00000006031b7824 */ /* 0x100fe200078e0200 */
[----:B------:R-:W-:Y:S01]  /*0310*/  LEA R8, R7, R6, 0x5 ;  /* 0x0000000607087211 */ /* 0x000fe200078e28ff */
[----:B------:R-:W-:Y:S01]  /*0320*/  IMAD R7, R3, 0x2, R0 ;  /* 0x0000000203077824 */ /* 0x000fe200078e0200 */
[----:B------:R-:W-:Y:S01]  /*0330*/  IADD3.X R13, PT, PT, R9, UR7, RZ, P0, !PT ;  /* 0x00000007090d7c10 */ /* 0x000fe200087fe4ff */
[----:B------:R-:W-:-:S02]  /*0340*/  IMAD.SHL.U32 R9, R3, 0x8, RZ ;  /* 0x0000000803097824 */ /* 0x000fc400078e00ff */
[----:B------:R-:W-:Y:S02]  /*0350*/  IMAD R28, R3, 0x7, R0 ;  /* 0x00000007031c7824 */ /* 0x000fe400078e0200 */
[----:B------:R-:W-:-:S07]  /*0360*/  IMAD.MOV R6, RZ, RZ, -R5 ;  /* 0x000000ffff067224 */ /* 0x000fce00078e0a05 */
.L_x_8:
[----:B------:R-:W-:Y:S01]  /*0370*/  IADD3 R6, PT, PT, R6, 0x8, RZ ;  /* 0x0000000806067810 */ /* 0x000fe20007ffe0ff */
[--C-:B-12---:R-:W-:Y:S01]  /*0380*/  IMAD.WIDE.U32 R14, R8, 0x4, R10.reuse ;  /* 0x00000004080e7825 */ /* 0x106fe200078e000a */
[----:B------:R-:W-:Y:S02]  /*0390*/  STG.E desc[UR4][R12.64], R4 ;  /* 0x000000040c007986 */ /* 0x000fe4000c101904 */
[----:B------:R-:W-:Y:S01]  /*03a0*/  ISETP.NE.AND P0, PT, R6, RZ, PT ;  /* 0x000000ff0600720c */ /* 0x000fe20003f05270 */
[--C-:B------:R-:W-:Y:S01]  /*03b0*/  IMAD.WIDE.U32 R16, R7, 0x4, R10.reuse ;  /* 0x0000000407107825 */ /* 0x100fe200078e000a */
[----:B------:R0:W-:Y:S03]  /*03c0*/  STG.E desc[UR4][R14.64], R4 ;  /* 0x000000040e007986 */ /* 0x0001e6000c101904 */
[--C-:B------:R-:W-:Y:S01]  /*03d0*/  IMAD.WIDE.U32 R20, R24, 0x4, R10.reuse ;  /* 0x0000000418147825 */ /* 0x100fe200078e000a */
[----:B------:R1:W-:Y:S03]  /*03e0*/  STG.E desc[UR4][R16.64], R4 ;  /* 0x0000000410007986 */ /* 0x0003e6000c101904 */
[--C-:B------:R-:W-:Y:S01]  /*03f0*/  IMAD.WIDE.U32 R18, R27, 0x4, R10.reuse ;  /* 0x000000041b127825 */ /* 0x100fe200078e000a */
[----:B------:R2:W-:Y:S03]  /*0400*/  STG.E desc[UR4][R20.64], R4 ;  /* 0x0000000414007986 */ /* 0x0005e6000c101904 */
[----:B------:R-:W-:-:S04]  /*0410*/  IMAD.WIDE.U32 R22, R28, 0x4, R10 ;  /* 0x000000041c167825 */ /* 0x000fc800078e000a */
[----:B0-----:R-:W-:-:S04]  /*0420*/  IMAD.WIDE.U32 R14, R25, 0x4, R10 ;  /* 0x00000004190e7825 */ /* 0x001fc800078e000a */
[----:B-1----:R-:W-:Y:S01]  /*0430*/  IMAD.WIDE.U32 R16, R26, 0x4, R10 ;  /* 0x000000041a107825 */ /* 0x002fe200078e000a */
[----:B------:R2:W-:Y:S01]  /*0440*/  STG.E desc[UR4][R14.64], R4 ;  /* 0x000000040e007986 */ /* 0x0005e2000c101904 */
[C---:B------:R-:W-:Y:S02]  /*0450*/  IADD3 R26, PT, PT, R9.reuse, R26, RZ ;  /* 0x0000001a091a7210 */ /* 0x040fe40007ffe0ff */
[C---:B------:R-:W-:Y:S01]  /*0460*/  IMAD.WIDE.U32 R12, R9.reuse, 0x4, R12 ;  /* 0x00000004090c7825 */ /* 0x040fe200078e000c */
[----:B------:R2:W-:Y:S03]  /*0470*/  STG.E desc[UR4][R16.64], R4 ;  /* 0x0000000410007986 */ /* 0x0005e6000c101904 */
[C---:B------:R-:W-:Y:S01]  /*0480*/  IMAD.IADD R8, R9.reuse, 0x1, R8 ;  /* 0x0000000109087824 */ /* 0x040fe200078e0208 */
[----:B------:R2:W-:Y:S01]  /*0490*/  STG.E desc[UR4][R18.64], R4 ;  /* 0x0000000412007986 */ /* 0x0005e2000c101904 */
[----:B------:R-:W-:-:S02]  /*04a0*/  IMAD.IADD R7, R9, 0x1, R7 ;  /* 0x0000000109077824 */ /* 0x000fc400078e0207 */
[C---:B------:R-:W-:Y:S01]  /*04b0*/  IMAD.IADD R24, R9.reuse, 0x1, R24 ;  /* 0x0000000109187824 */ /* 0x040fe200078e0218 */
[----:B------:R2:W-:Y:S01]  /*04c0*/  STG.E desc[UR4][R22.64], R4 ;  /* 0x0000000416007986 */ /* 0x0005e2000c101904 */
[C---:B------:R-:W-:Y:S02]  /*04d0*/  IMAD.IADD R25, R9.reuse, 0x1, R25 ;  /* 0x0000000109197824 */ /* 0x040fe400078e0219 */
[C---:B------:R-:W-:Y:S02]  /*04e0*/  IMAD.IADD R27, R9.reuse, 0x1, R27 ;  /* 0x00000001091b7824 */ /* 0x040fe400078e021b */
[----:B------:R-:W-:Y:S01]  /*04f0*/  IMAD.IADD R28, R9, 0x1, R28 ;  /* 0x00000001091c7824 */ /* 0x000fe200078e021c */
[----:B------:R-:W-:Y:S06]  /*0500*/  @P0 BRA `(.L_x_8) ;  /* 0xfffffffc00980947 */ /* 0x000fec000383ffff */
.L_x_7:
[----:B------:R-:W-:Y:S05]  /*0510*/  @!P1 EXIT ;  /* 0x000000000000994d */ /* 0x000fea0003800000 */
[----:B------:R-:W-:Y:S02]  /*0520*/  ISETP.GE.U32.AND P0, PT, R2, 0x4, PT ;  /* 0x000000040200780c */ /* 0x000fe40003f06070 */
[----:B--2---:R-:W-:-:S04]  /*0530*/  LOP3.LUT R14, R3, 0x3, RZ, 0xc0, !PT ;  /* 0x00000003030e7812 */ /* 0x004fc800078ec0ff */
[----:B------:R-:W-:-:S07]  /*0540*/  ISETP.NE.AND P1, PT, R14, RZ, PT ;  /* 0x000000ff0e00720c */ /* 0x000fce0003f25270 */
[----:B------:R-:W-:Y:S06]  /*0550*/  @!P0 BRA `(.L_x_9) ;  /* 0x0000000000388947 */ /* 0x000fec0003800000 */
[----:B------:R-:W0:Y:S01]  /*0560*/  LDC.64 R12, c[0x0][0x388] ;  /* 0x0000e200ff0c7b82 */ /* 0x000e220000000a00 */
[C---:B------:R-:W-:Y:S02]  /*0570*/  IMAD R6, R5.reuse, R3, R0 ;  /* 0x0000000305067224 */ /* 0x040fe400078e0200 */
[----:B------:R-:W-:Y:S02]  /*0580*/  VIADD R5, R5, 0x4 ;  /* 0x0000000405057836 */ /* 0x000fe40000000000 */
[----:B------:R-:W-:-:S04]  /*0590*/  IMAD.IADD R8, R6, 0x1, R3 ;  /* 0x0000000106087824 */ /* 0x000fc800078e0203 */
[----:B------:R-:W-:-:S05]  /*05a0*/  IMAD.IADD R10, R8, 0x1, R3 ;  /* 0x00000001080a7824 */ /* 0x000fca00078e0203 */
[----:B------:R-:W-:Y:S01]  /*05b0*/  IADD3 R15, PT, PT, R10, R3, RZ ;  /* 0x000000030a0f7210 */ /* 0x000fe20007ffe0ff */
[----:B0-----:R-:W-:-:S04]  /*05c0*/  IMAD.WIDE.U32 R6, R6, 0x4, R12 ;  /* 0x0000000406067825 */ /* 0x001fc800078e000c */
[--C-:B------:R-:W-:Y:S01]  /*05d0*/  IMAD.WIDE.U32 R8, R8, 0x4, R12.reuse ;  /* 0x0000000408087825 */ /* 0x100fe200078e000c */
[----:B------:R0:W-:Y:S03]  /*05e0*/  STG.E desc[UR4][R6.64], R4 ;  /* 0x0000000406007986 */ /* 0x0001e6000c101904 */
[--C-:B------:R-:W-:Y:S01]  /*05f0*/  IMAD.WIDE.U32 R10, R10, 0x4, R12.reuse ;  /* 0x000000040a0a7825 */ /* 0x100fe200078e000c */
[----:B------:R0:W-:Y:S03]  /*0600*/  STG.E desc[UR4][R8.64], R4 ;  /* 0x0000000408007986 */ /* 0x0001e6000c101904 */
[----:B------:R-:W-:Y:S01]  /*0610*/  IMAD.WIDE.U32 R12, R15, 0x4, R12 ;  /* 0x000000040f0c7825 */ /* 0x000fe200078e000c */
[----:B------:R0:W-:Y:S04]  /*0620*/  STG.E desc[UR4][R10.64], R4 ;  /* 0x000000040a007986 */ /* 0x0001e8000c101904 */
[----:B------:R0:W-:Y:S02]  /*0630*/  STG.E desc[UR4][R12.64], R4 ;  /* 0x000000040c007986 */ /* 0x0001e4000c101904 */
.L_x_9:
[----:B------:R-:W-:Y:S05]  /*0640*/  @!P1 EXIT ;  /* 0x000000000000994d */ /* 0x000fea0003800000 */
[----:B------:R-:W-:Y:S02]  /*0650*/  ISETP.NE.AND P0, PT, R14, 0x1, PT ;  /* 0x000000010e00780c */ /* 0x000fe40003f05270 */
[----:B------:R-:W-:-:S04]  /*0660*/  LOP3.LUT R2, R3, 0x1, RZ, 0xc0, !PT ;  /* 0x0000000103027812 */ /* 0x000fc800078ec0ff */
[----:B------:R-:W-:-:S07]  /*0670*/  ISETP.NE.U32.AND P1, PT, R2, 0x1, PT ;  /* 0x000000010200780c */ /* 0x000fce0003f25070 */
[----:B------:R-:W-:Y:S06]  /*0680*/  @!P0 BRA `(.L_x_10) ;  /* 0x0000000000208947 */ /* 0x000fec0003800000 */
[----:B0-----:R-:W0:Y:S01]  /*0690*/  LDC.64 R6, c[0x0][0x388] ;  /* 0x0000e200ff067b82 */ /* 0x001e220000000a00 */
[C---:B------:R-:W-:Y:S02]  /*06a0*/  IMAD R8, R5.reuse, R3, R0 ;  /* 0x0000000305087224 */ /* 0x040fe400078e0200 */
[----:B------:R-:W-:Y:S02]  /*06b0*/  VIADD R5, R5, 0x2 ;  /* 0x0000000205057836 */ /* 0x000fe40000000000 */
[C---:B------:R-:W-:Y:S02]  /*06c0*/  IMAD.IADD R11, R8.reuse, 0x1, R3 ;  /* 0x00000001080b7824 */ /* 0x040fe400078e0203 */
[----:B0-----:R-:W-:-:S04]  /*06d0*/  IMAD.WIDE.U32 R8, R8, 0x4, R6 ;  /* 0x0000000408087825 */ /* 0x001fc800078e0006 */
[----:B------:R-:W-:Y:S01]  /*06e0*/  IMAD.WIDE.U32 R6, R11, 0x4, R6 ;  /* 0x000000040b067825 */ /* 0x000fe200078e0006 */
[----:B------:R1:W-:Y:S04]  /*06f0*/  STG.E desc[UR4][R8.64], R4 ;  /* 0x0000000408007986 */ /* 0x0003e8000c101904 */
[----:B------:R1:W-:Y:S02]  /*0700*/  STG.E desc[UR4][R6.64], R4 ;  /* 0x0000000406007986 */ /* 0x0003e4000c101904 */
.L_x_10:
[----:B------:R-:W-:Y:S05]  /*0710*/  @P1 EXIT ;  /* 0x000000000000194d */ /* 0x000fea0003800000 */
[----:B01----:R-:W0:Y:S01]  /*0720*/  LDC.64 R6, c[0x0][0x388] ;  /* 0x0000e200ff067b82 */ /* 0x003e220000000a00 */
[----:B------:R-:W-:-:S04]  /*0730*/  IMAD R3, R5, R3, R0 ;  /* 0x0000000305037224 */ /* 0x000fc800078e0200 */
[----:B0-----:R-:W-:-:S05]  /*0740*/  IMAD.WIDE.U32 R2, R3, 0x4, R6 ;  /* 0x0000000403027825 */ /* 0x001fca00078e0006 */
[----:B------:R-:W-:Y:S01]  /*0750*/  STG.E desc[UR4][R2.64], R4 ;  /* 0x0000000402007986 */ /* 0x000fe2000c101904 */
[----:B------:R-:W-:Y:S05]  /*0760*/  EXIT ;  /* 0x000000000000794d */ /* 0x000fea0003800000 */
        .weak           $__internal_0_$__cuda_sm20_div_rn_f64_full
        .type           $__internal_0_$__cuda_sm20_div_rn_f64_full,@function
        .size           $__internal_0_$__cuda_sm20_div_rn_f64_full,(.L_x_24 - $__internal_0_$__cuda_sm20_div_rn_f64_full)
$__internal_0_$__cuda_sm20_div_rn_f64_full:
[C---:B------:R-:W-:Y:S01]  /*0770*/  FSETP.GEU.AND P0, PT, |R11|.reuse, 1.469367938527859385e-39, PT ;  /* 0x001000000b00780b */ /* 0x040fe20003f0e200 */
[----:B------:R-:W-:Y:S01]  /*0780*/  IMAD.MOV.U32 R5, RZ, RZ, R11 ;  /* 0x000000ffff057224 */ /* 0x000fe200078e000b */
[----:B------:R-:W-:Y:S01]  /*0790*/  LOP3.LUT R2, R11, 0x800fffff, RZ, 0xc0, !PT ;  /* 0x800fffff0b027812 */ /* 0x000fe200078ec0ff */
[----:B------:R-:W-:Y:S01]  /*07a0*/  IMAD.MOV.U32 R16, RZ, RZ, 0x1 ;  /* 0x00000001ff107424 */ /* 0x000fe200078e00ff */
[----:B------:R-:W-:Y:S01]  /*07b0*/  MOV R4, R10 ;  /* 0x0000000a00047202 */ /* 0x000fe20000000f00 */
[----:B------:R-:W-:Y:S01]  /*07c0*/  BSSY.RECONVERGENT B1, `(.L_x_11) ;  /* 0x0000055000017945 */ /* 0x000fe20003800200 */
[----:B------:R-:W-:Y:S01]  /*07d0*/  LOP3.LUT R3, R2, 0x3ff00000, RZ, 0xfc, !PT ;  /* 0x3ff0000002037812 */ /* 0x000fe200078efcff */
[----:B------:R-:W-:Y:S01]  /*07e0*/  IMAD.MOV.U32 R2, RZ, RZ, R10 ;  /* 0x000000ffff027224 */ /* 0x000fe200078e000a */
[C---:B------:R-:W-:Y:S02]  /*07f0*/  FSETP.GEU.AND P2, PT, |R9|.reuse, 1.469367938527859385e-39, PT ;  /* 0x001000000900780b */ /* 0x040fe40003f4e200 */
[----:B------:R-:W-:-:S02]  /*0800*/  LOP3.LUT R13, R9, 0x7ff00000, RZ, 0xc0, !PT ;  /* 0x7ff00000090d7812 */ /* 0x000fc400078ec0ff */
[----:B------:R-:W-:Y:S01]  /*0810*/  LOP3.LUT R20, R11, 0x7ff00000, RZ, 0xc0, !PT ;  /* 0x7ff000000b147812 */ /* 0x000fe200078ec0ff */
[----:B------:R-:W-:-:S03]  /*0820*/  @!P0 DMUL R2, R4, 8.98846567431157953865e+307 ;  /* 0x7fe0000004028828 */ /* 0x000fc60000000000 */
[----:B------:R-:W-:-:S03]  /*0830*/  ISETP.GE.U32.AND P1, PT, R13, R20, PT ;  /* 0x000000140d00720c */ /* 0x000fc60003f26070 */
[----:B------:R-:W0:Y:S02]  /*0840*/  MUFU.RCP64H R17, R3 ;  /* 0x0000000300117308 */ /* 0x000e240000001800 */
[----:B------:R-:W-:Y:S01]  /*0850*/  @!P2 LOP3.LUT R10, R5, 0x7ff00000, RZ, 0xc0, !PT ;  /* 0x7ff00000050aa812 */ /* 0x000fe200078ec0ff */
[----:B------:R-:W-:-:S03]  /*0860*/  @!P2 IMAD.MOV.U32 R22, RZ, RZ, RZ ;  /* 0x000000ffff16a224 */ /* 0x000fc600078e00ff */
[----:B------:R-:W-:Y:S01]  /*0870*/  @!P2 ISETP.GE.U32.AND P3, PT, R13, R10, PT ;  /* 0x0000000a0d00a20c */ /* 0x000fe20003f66070 */
[----:B------:R-:W-:Y:S01]  /*0880*/  IMAD.MOV.U32 R10, RZ, RZ, R8 ;  /* 0x000000ffff0a7224 */ /* 0x000fe200078e0008 */
[----:B0-----:R-:W-:-:S08]  /*0890*/  DFMA R14, R16, -R2, 1 ;  /* 0x3ff00000100e742b */ /* 0x001fd00000000802 */
[----:B------:R-:W-:Y:S01]  /*08a0*/  DFMA R18, R14, R14, R14 ;  /* 0x0000000e0e12722b */ /* 0x000fe2000000000e */
[----:B------:R-:W-:-:S04]  /*08b0*/  MOV R14, 0x1ca00000 ;  /* 0x1ca00000000e7802 */ /* 0x000fc80000000f00 */
[C---:B------:R-:W-:Y:S02]  /*08c0*/  @!P2 SEL R15, R14.reuse, 0x63400000, !P3 ;  /* 0x634000000e0fa807 */ /* 0x040fe40005800000 */
[----:B------:R-:W-:Y:S01]  /*08d0*/  SEL R11, R14, 0x63400000, !P1 ;  /* 0x634000000e0b7807 */ /* 0x000fe20004800000 */
[----:B------:R-:W-:Y:S01]  /*08e0*/  DFMA R16, R16, R18, R16 ;  /* 0x000000121010722b */ /* 0x000fe20000000010 */
[--C-:B------:R-:W-:Y:S02]  /*08f0*/  @!P2 LOP3.LUT R15, R15, 0x80000000, R9.reuse, 0xf8, !PT ;  /* 0x800000000f0fa812 */ /* 0x100fe400078ef809 */
[----:B------:R-:W-:Y:S02]  /*0900*/  LOP3.LUT R11, R11, 0x800fffff, R9, 0xf8, !PT ;  /* 0x800fffff0b0b7812 */ /* 0x000fe400078ef809 */
[----:B------:R-:W-:-:S03]  /*0910*/  @!P2 LOP3.LUT R23, R15, 0x100000, RZ, 0xfc, !PT ;  /* 0x001000000f17a812 */ /* 0x000fc600078efcff */
[----:B------:R-:W-:-:S03]  /*0920*/  DFMA R18, R16, -R2, 1 ;  /* 0x3ff000001012742b */ /* 0x000fc60000000802 */
[----:B------:R-:W-:Y:S01]  /*0930*/  @!P2 DFMA R10, R10, 2, -R22 ;  /* 0x400000000a0aa82b */ /* 0x000fe20000000816 */
[----:B------:R-:W-:Y:S01]  /*0940*/  IMAD.MOV.U32 R23, RZ, RZ, R13 ;  /* 0x000000ffff177224 */ /* 0x000fe200078e000d */
[----:B------:R-:W-:-:S03]  /*0950*/  MOV R22, R20 ;  /* 0x0000001400167202 */ /* 0x000fc60000000f00 */
[----:B------:R-:W-:Y:S01]  /*0960*/  DFMA R16, R16, R18, R16 ;  /* 0x000000121010722b */ /* 0x000fe20000000010 */
[----:B------:R-:W-:-:S04]  /*0970*/  @!P0 LOP3.LUT R22, R3, 0x7ff00000, RZ, 0xc0, !PT ;  /* 0x7ff0000003168812 */ /* 0x000fc800078ec0ff */
[----:B------:R-:W-:Y:S01]  /*0980*/  @!P2 LOP3.LUT R23, R11, 0x7ff00000, RZ, 0xc0, !PT ;  /* 0x7ff000000b17a812 */ /* 0x000fe200078ec0ff */
[----:B------:R-:W-:Y:S02]  /*0990*/  VIADD R24, R22, 0xffffffff ;  /* 0xffffffff16187836 */ /* 0x000fe40000000000 */
[----:B------:R-:W-:Y:S02]  /*09a0*/  DMUL R18, R16, R10 ;  /* 0x0000000a10127228 */ /* 0x000fe40000000000 */
[----:B------:R-:W-:-:S05]  /*09b0*/  VIADD R15, R23, 0xffffffff ;  /* 0xffffffff170f7836 */ /* 0x000fca0000000000 */
[----:B------:R-:W-:Y:S01]  /*09c0*/  ISETP.GT.U32.AND P0, PT, R15, 0x7feffffe, PT ;  /* 0x7feffffe0f00780c */ /* 0x000fe20003f04070 */
[----:B------:R-:W-:-:S03]  /*09d0*/  DFMA R20, R18, -R2, R10 ;  /* 0x800000021214722b */ /* 0x000fc6000000000a */
[----:B------:R-:W-:-:S05]  /*09e0*/  ISETP.GT.U32.OR P0, PT, R24, 0x7feffffe, P0 ;  /* 0x7feffffe1800780c */ /* 0x000fca0000704470 */
[----:B------:R-:W-:-:S08]  /*09f0*/  DFMA R16, R16, R20, R18 ;  /* 0x000000141010722b */ /* 0x000fd00000000012 */
[----:B------:R-:W-:Y:S05]  /*0a00*/  @P0 BRA `(.L_x_12) ;  /* 0x00000000006c0947 */ /* 0x000fea0003800000 */
[----:B------:R-:W-:-:S04]  /*0a10*/  LOP3.LUT R18, R5, 0x7ff00000, RZ, 0xc0, !PT ;  /* 0x7ff0000005127812 */ /* 0x000fc800078ec0ff */
[CC--:B------:R-:W-:Y:S02]  /*0a20*/  VIADDMNMX R8, R13.reuse, -R18.reuse, 0xb9600000, !PT ;  /* 0xb96000000d087446 */ /* 0x0c0fe40007800912 */
[----:B------:R-:W-:Y:S02]  /*0a30*/  ISETP.GE.U32.AND P0, PT, R13, R18, PT ;  /* 0x000000120d00720c */ /* 0x000fe40003f06070 */
[----:B------:R-:W-:Y:S02]  /*0a40*/  VIMNMX R8, PT, PT, R8, 0x46a00000, PT ;  /* 0x46a0000008087848 */ /* 0x000fe40003fe0100 */
[----:B------:R-:W-:-:S05]  /*0a50*/  SEL R13, R14, 0x63400000, !P0 ;  /* 0x634000000e0d7807 */ /* 0x000fca0004000000 */
[----:B------:R-:W-:Y:S02]  /*0a60*/  IMAD.IADD R13, R8, 0x1, -R13 ;  /* 0x00000001080d7824 */ /* 0x000fe400078e0a0d */
[----:B------:R-:W-:-:S03]  /*0a70*/  IMAD.MOV.U32 R8, RZ, RZ, RZ ;  /* 0x000000ffff087224 */ /* 0x000fc600078e00ff */
[----:B------:R-:W-:-:S06]  /*0a80*/  IADD3 R9, PT, PT, R13, 0x7fe00000, RZ ;  /* 0x7fe000000d097810 */ /* 0x000fcc0007ffe0ff */
[----:B------:R-:W-:-:S10]  /*0a90*/  DMUL R14, R16, R8 ;  /* 0x00000008100e7228 */ /* 0x000fd40000000000 */
[----:B------:R-:W-:-:S13]  /*0aa0*/  FSETP.GTU.AND P0, PT, |R15|, 1.469367938527859385e-39, PT ;  /* 0x001000000f00780b */ /* 0x000fda0003f0c200 */
[----:B------:R-:W-:Y:S05]  /*0ab0*/  @P0 BRA `(.L_x_13) ;  /* 0x0000000000940947 */ /* 0x000fea0003800000 */
[----:B------:R-:W-:Y:S01]  /*0ac0*/  DFMA R2, R16, -R2, R10 ;  /* 0x800000021002722b */ /* 0x000fe2000000000a */
[----:B------:R-:W-:-:S09]  /*0ad0*/  IMAD.MOV.U32 R8, RZ, RZ, RZ ;  /* 0x000000ffff087224 */ /* 0x000fd200078e00ff */
[C---:B------:R-:W-:Y:S02]  /*0ae0*/  FSETP.NEU.AND P0, PT, R3.reuse, RZ, PT ;  /* 0x000000ff0300720b */ /* 0x040fe40003f0d000 */
[----:B------:R-:W-:-:S04]  /*0af0*/  LOP3.LUT R5, R3, 0x80000000, R5, 0x48, !PT ;  /* 0x8000000003057812 */ /* 0x000fc800078e4805 */
[----:B------:R-:W-:-:S07]  /*0b00*/  LOP3.LUT R9, R5, R9, RZ, 0xfc, !PT ;  /* 0x0000000905097212 */ /* 0x000fce00078efcff */
[----:B------:R-:W-:Y:S05]  /*0b10*/  @!P0 BRA `(.L_x_13) ;  /* 0x00000000007c8947 */ /* 0x000fea0003800000 */
[----:B------:R-:W-:Y:S01]  /*0b20*/  IMAD.MOV R3, RZ, RZ, -R13 ;  /* 0x000000ffff037224 */ /* 0x000fe200078e0a0d */
[----:B------:R-:W-:Y:S01]  /*0b30*/  MOV R2, RZ ;  /* 0x000000ff00027202 */ /* 0x000fe20000000f00 */
[----:B------:R-:W-:Y:S01]  /*0b40*/  DMUL.RP R8, R16, R8 ;  /* 0x0000000810087228 */ /* 0x000fe20000008000 */
[----:B------:R-:W-:-:S04]  /*0b50*/  IADD3 R13, PT, PT, -R13, -0x43300000, RZ ;  /* 0xbcd000000d0d7810 */ /* 0x000fc80007ffe1ff */
[----:B------:R-:W-:-:S05]  /*0b60*/  DFMA R2, R14, -R2, R16 ;  /* 0x800000020e02722b */ /* 0x000fca0000000010 */
[----:B------:R-:W-:-:S05]  /*0b70*/  LOP3.LUT R5, R9, R5, RZ, 0x3c, !PT ;  /* 0x0000000509057212 */ /* 0x000fca00078e3cff */
[----:B------:R-:W-:-:S04]  /*0b80*/  FSETP.NEU.AND P0, PT, |R3|, R13, PT ;  /* 0x0000000d0300720b */ /* 0x000fc80003f0d200 */
[----:B------:R-:W-:Y:S02]  /*0b90*/  FSEL R14, R8, R14, !P0 ;  /* 0x0000000e080e7208 */ /* 0x000fe40004000000 */
[----:B------:R-:W-:Y:S01]  /*0ba0*/  FSEL R15, R5, R15, !P0 ;  /* 0x0000000f050f7208 */ /* 0x000fe20004000000 */
[----:B------:R-:W-:Y:S06]  /*0bb0*/  BRA `(.L_x_13) ;  /* 0x0000000000547947 */ /* 0x000fec0003800000 */
.L_x_12:
[----:B------:R-:W-:-:S14]  /*0bc0*/  DSETP.NAN.AND P0, PT, R8, R8, PT ;  /* 0x000000080800722a */ /* 0x000fdc0003f08000 */
[----:B------:R-:W-:Y:S05]  /*0bd0*/  @P0 BRA `(.L_x_14) ;  /* 0x0000000000440947 */ /* 0x000fea0003800000 */
[----:B------:R-:W-:-:S14]  /*0be0*/  DSETP.NAN.AND P0, PT, R4, R4, PT ;  /* 0x000000040400722a */ /* 0x000fdc0003f08000 */
[----:B------:R-:W-:Y:S05]  /*0bf0*/  @P0 BRA `(.L_x_15) ;  /* 0x0000000000300947 */ /* 0x000fea0003800000 */
[----:B------:R-:W-:Y:S01]  /*0c00*/  ISETP.NE.AND P0, PT, R23, R22, PT ;  /* 0x000000161700720c */ /* 0x000fe20003f05270 */
[----:B------:R-:W-:Y:S02]  /*0c10*/  IMAD.MOV.U32 R14, RZ, RZ, 0x0 ;  /* 0x00000000ff0e7424 */ /* 0x000fe400078e00ff */
[----:B------:R-:W-:-:S10]  /*0c20*/  IMAD.MOV.U32 R15, RZ, RZ, -0x80000 ;  /* 0xfff80000ff0f7424 */ /* 0x000fd400078e00ff */
[----:B------:R-:W-:Y:S05]  /*0c30*/  @!P0 BRA `(.L_x_13) ;  /* 0x0000000000348947 */ /* 0x000fea0003800000 */
[----:B------:R-:W-:Y:S02]  /*0c40*/  ISETP.NE.AND P0, PT, R23, 0x7ff00000, PT ;  /* 0x7ff000001700780c */ /* 0x000fe40003f05270 */
[----:B------:R-:W-:Y:S02]  /*0c50*/  LOP3.LUT R15, R9, 0x80000000, R5, 0x48, !PT ;  /* 0x80000000090f7812 */ /* 0x000fe400078e4805 */
[----:B------:R-:W-:-:S13]  /*0c60*/  ISETP.EQ.OR P0, PT, R22, RZ, !P0 ;  /* 0x000000ff1600720c */ /* 0x000fda0004702670 */
[----:B------:R-:W-:Y:S01]  /*0c70*/  @P0 LOP3.LUT R2, R15, 0x7ff00000, RZ, 0xfc, !PT ;  /* 0x7ff000000f020812 */ /* 0x000fe200078efcff */
[----:B------:R-:W-:Y:S01]  /*0c80*/  @!P0 IMAD.MOV.U32 R14, RZ, RZ, RZ ;  /* 0x000000ffff0e8224 */ /* 0x000fe200078e00ff */
[----:B------:R-:W-:-:S03]  /*0c90*/  @P0 MOV R14, RZ ;  /* 0x000000ff000e0202 */ /* 0x000fc60000000f00 */
[----:B------:R-:W-:Y:S01]  /*0ca0*/  @P0 IMAD.MOV.U32 R15, RZ, RZ, R2 ;  /* 0x000000ffff0f0224 */ /* 0x000fe200078e0002 */
[----:B------:R-:W-:Y:S06]  /*0cb0*/  BRA `(.L_x_13) ;  /* 0x0000000000147947 */ /* 0x000fec0003800000 */
.L_x_15:
[----:B------:R-:W-:Y:S01]  /*0cc0*/  LOP3.LUT R15, R5, 0x80000, RZ, 0xfc, !PT ;  /* 0x00080000050f7812 */ /* 0x000fe200078efcff */
[----:B------:R-:W-:Y:S01]  /*0cd0*/  IMAD.MOV.U32 R14, RZ, RZ, R4 ;  /* 0x000000ffff0e7224 */ /* 0x000fe200078e0004 */
[----:B------:R-:W-:Y:S06]  /*0ce0*/  BRA `(.L_x_13) ;  /* 0x0000000000087947 */ /* 0x000fec0003800000 */
.L_x_14:
[----:B------:R-:W-:Y:S01]  /*0cf0*/  LOP3.LUT R15, R9, 0x80000, RZ, 0xfc, !PT ;  /* 0x00080000090f7812 */ /* 0x000fe200078efcff */
[----:B------:R-:W-:-:S07]  /*0d00*/  IMAD.MOV.U32 R14, RZ, RZ, R8 ;  /* 0x000000ffff0e7224 */ /* 0x000fce00078e0008 */
.L_x_13:
[----:B------:R-:W-:Y:S05]  /*0d10*/  BSYNC.RECONVERGENT B1 ;  /* 0x0000000000017941 */ /* 0x000fea0003800200 */
.L_x_11:
[----:B------:R-:W-:Y:S01]  /*0d20*/  IMAD.MOV.U32 R13, RZ, RZ, 0x0 ;  /* 0x00000000ff0d7424 */ /* 0x000fe200078e00ff */
[----:B------:R-:W-:Y:S01]  /*0d30*/  MOV R4, R14 ;  /* 0x0000000e00047202 */ /* 0x000fe20000000f00 */
[----:B------:R-:W-:Y:S02]  /*0d40*/  IMAD.MOV.U32 R5, RZ, RZ, R15 ;  /* 0x000000ffff057224 */ /* 0x000fe400078e000f */
[----:B------:R-:W-:Y:S05]  /*0d50*/  RET.REL.NODEC R12 `(_Z7matinitiPf) ;  /* 0xfffffff00ca87950 */ /* 0x000fea0003c3ffff */
.L_x_16:
        /* <DEDUP_REMOVED lines=10> */
.L_x_24:


//--------------------- .text._Z6matmuliPfS_S_    --------------------------
	.section	.text._Z6matmuliPfS_S_,"ax",@progbits
	.align	128
        .global         _Z6matmuliPfS_S_
        .type           _Z6matmuliPfS_S_,@function
        .size           _Z6matmuliPfS_S_,(.L_x_27 - _Z6matmuliPfS_S_)
        .other          _Z6matmuliPfS_S_,@"STO_CUDA_ENTRY STV_DEFAULT"
_Z6matmuliPfS_S_:
.text._Z6matmuliPfS_S_:
        /* <DEDUP_REMOVED lines=8> */
[C---:B------:R-:W-:Y:S01]  /*0080*/  LOP3.LUT R3, R5.reuse, 0x7ffffff8, RZ, 0xc0, !PT ;  /* 0x7ffffff805037812 */ /* 0x040fe200078ec0ff */
[----:B------:R-:W-:Y:S02]  /*0090*/  HFMA2 R7, -RZ, RZ, 0, 0 ;  /* 0x00000000ff077431 */ /* 0x000fe400000001ff */
[----:B------:R-:W-:Y:S01]  /*00a0*/  IMAD R0, R0, R5, RZ ;  /* 0x0000000500007224 */ /* 0x000fe200078e02ff */
[C---:B------:R-:W-:Y:S01]  /*00b0*/  IADD3 R2, PT, PT, R5.reuse, -0x1, RZ ;  /* 0xffffffff05027810 */ /* 0x040fe20007ffe0ff */
[----:B------:R-:W0:Y:S01]  /*00c0*/  LDCU.64 UR4, c[0x0][0x358] ;  /* 0x00006b00ff0477ac */ /* 0x000e220008000a00 */
[C---:B------:R-:W-:Y:S02]  /*00d0*/  LOP3.LUT R4, R5.reuse, 0x7, RZ, 0xc0, !PT ;  /* 0x0000000705047812 */ /* 0x040fe400078ec0ff */
[----:B------:R-:W-:Y:S02]  /*00e0*/  LOP3.LUT R5, R5, 0x3, RZ, 0xc0, !PT ;  /* 0x0000000305057812 */ /* 0x000fe400078ec0ff */
[----:B------:R-:W-:-:S07]  /*00f0*/  IADD3 R6, PT, PT, -R3, RZ, RZ ;  /* 0x000000ff03067210 */ /* 0x000fce0007ffe1ff */
.L_x_22:
[----:B-1234-:R-:W1:Y:S01]  /*0100*/  LDC.64 R12, c[0x0][0x398] ;  /* 0x0000e600ff0c7b82 */ /* 0x01ee620000000a00 */
[----:B------:R-:W-:Y:S02]  /*0110*/  ISETP.GE.U32.AND P0, PT, R2, 0x7, PT ;  /* 0x000000070200780c */ /* 0x000fe40003f06070 */
[----:B------:R-:W-:Y:S02]  /*0120*/  IADD3 R9, PT, PT, R0, R7, RZ ;  /* 0x0000000700097210 */ /* 0x000fe40007ffe0ff */
[----:B------:R-:W-:-:S03]  /*0130*/  MOV R11, RZ ;  /* 0x000000ff000b7202 */ /* 0x000fc60000000f00 */
[----:B-1----:R-:W-:-:S05]  /*0140*/  IMAD.WIDE.U32 R12, R9, 0x4, R12 ;  /* 0x00000004090c7825 */ /* 0x002fca00078e000c */
[----:B0----5:R0:W5:Y:S01]  /*0150*/  LDG.E R19, desc[UR4][R12.64] ;  /* 0x000000040c137981 */ /* 0x021162000c1e1900 */
[----:B------:R-:W-:Y:S05]  /*0160*/  @!P0 BRA `(.L_x_17) ;  /* 0x00000004000c8947 */ /* 0x000fea0003800000 */
[----:B------:R-:W1:Y:S01]  /*0170*/  LDC R10, c[0x0][0x380] ;  /* 0x0000e000ff0a7b82 */ /* 0x000e620000000800 */
[----:B------:R-:W-:Y:S01]  /*0180*/  IMAD.MOV.U32 R11, RZ, RZ, R0 ;  /* 0x000000ffff0b7224 */ /* 0x000fe200078e0000 */
[-C--:B------:R-:W-:Y:S02]  /*0190*/  MOV R9, R7.reuse ;  /* 0x0000000700097202 */ /* 0x080fe40000000f00 */
[----:B------:R-:W-:Y:S02]  /*01a0*/  MOV R8, R6 ;  /* 0x0000000600087202 */ /* 0x000fe40000000f00 */
[----:B-1----:R-:W-:Y:S01]  /*01b0*/  IADD3 R23, PT, PT, R7, R10, RZ ;  /* 0x0000000a07177210 */ /* 0x002fe20007ffe0ff */
[C-C-:B------:R-:W-:Y:S01]  /*01c0*/  IMAD R27, R10.reuse, 0x3, R7.reuse ;  /* 0x000000030a1b7824 */ /* 0x140fe200078e0207 */
[CC--:B------:R-:W-:Y:S01]  /*01d0*/  LEA R25, R10.reuse, R7.reuse, 0x1 ;  /* 0x000000070a197211 */ /* 0x0c0fe200078e08ff */
[C-C-:B------:R-:W-:Y:S01]  /*01e0*/  IMAD R22, R10.reuse, 0x5, R7.reuse ;  /* 0x000000050a167824 */ /* 0x140fe200078e0207 */
[C---:B------:R-:W-:Y:S01]  /*01f0*/  LEA R29, R10.reuse, R7, 0x2 ;  /* 0x000000070a1d7211 */ /* 0x040fe200078e10ff */
[----:B------:R-:W-:-:S02]  /*0200*/  IMAD R24, R10, 0x6, R7 ;  /* 0x000000060a187824 */ /* 0x000fc400078e0207 */
[----:B------:R-:W-:-:S07]  /*0210*/  IMAD R26, R10, 0x7, R7 ;  /* 0x000000070a1a7824 */ /* 0x000fce00078e0207 */
.L_x_18:
[----:B-1----:R-:W1:Y:S08]  /*0220*/  LDC.64 R16, c[0x0][0x390] ;  /* 0x0000e400ff107b82 */ /* 0x002e700000000a00 */
[----:B------:R-:W2:Y:S01]  /*0230*/  LDC.64 R14, c[0x0][0x388] ;  /* 0x0000e200ff0e7b82 */ /* 0x000ea20000000a00 */
[----:B-1----:R-:W-:-:S06]  /*0240*/  IMAD.WIDE.U32 R20, R9, 0x4, R16 ;  /* 0x0000000409147825 */ /* 0x002fcc00078e0010 */
[----:B------:R-:W3:Y:S01]  /*0250*/  LDG.E R20, desc[UR4][R20.64] ;  /* 0x0000000414147981 */ /* 0x000ee2000c1e1900 */
[----:B--2---:R-:W-:-:S05]  /*0260*/  IMAD.WIDE.U32 R14, R11, 0x4, R14 ;  /* 0x000000040b0e7825 */ /* 0x004fca00078e000e */
[----:B------:R-:W3:Y:S02]  /*0270*/  LDG.E R18, desc[UR4][R14.64] ;  /* 0x000000040e127981 */ /* 0x000ee4000c1e1900 */
[----:B---3-5:R-:W-:Y:S01]  /*0280*/  FFMA R28, R18, R20, R19 ;  /* 0x00000014121c7223 */ /* 0x028fe20000000013 */
[----:B------:R-:W-:-:S04]  /*0290*/  IMAD.WIDE.U32 R18, R23, 0x4, R16 ;  /* 0x0000000417127825 */ /* 0x000fc800078e0010 */
[----:B------:R1:W-:Y:S04]  /*02a0*/  STG.E desc[UR4][R12.64], R28 ;  /* 0x0000001c0c007986 */ /* 0x0003e8000c101904 */
[----:B------:R-:W1:Y:S04]  /*02b0*/  LDG.E R18, desc[UR4][R18.64] ;  /* 0x0000000412127981 */ /* 0x000e68000c1e1900 */
[----:B------:R-:W1:Y:S02]  /*02c0*/  LDG.E R19, desc[UR4][R14.64+0x4] ;  /* 0x000004040e137981 */ /* 0x000e64000c1e1900 */
[----:B-1----:R-:W-:Y:S01]  /*02d0*/  FFMA R28, R19, R18, R28 ;  /* 0x00000012131c7223 */ /* 0x002fe2000000001c */
[----:B------:R-:W-:-:S04]  /*02e0*/  IMAD.WIDE.U32 R18, R25, 0x4, R16 ;  /* 0x0000000419127825 */ /* 0x000fc800078e0010 */
[----:B------:R1:W-:Y:S04]  /*02f0*/  STG.E desc[UR4][R12.64], R28 ;  /* 0x0000001c0c007986 */ /* 0x0003e8000c101904 */
[----:B------:R-:W1:Y:S04]  /*0300*/  LDG.E R20, desc[UR4][R18.64] ;  /* 0x0000000412147981 */ /* 0x000e68000c1e1900 */
[----:B------:R-:W1:Y:S02]  /*0310*/  LDG.E R21, desc[UR4][R14.64+0x8] ;  /* 0x000008040e157981 */ /* 0x000e64000c1e1900 */
[----:B-1----:R-:W-:Y:S01]  /*0320*/  FFMA R28, R21, R20, R28 ;  /* 0x00000014151c7223 */ /* 0x002fe2000000001c */
[----:B------:R-:W-:-:S04]  /*0330*/  IMAD.WIDE.U32 R20, R27, 0x4, R16 ;  /* 0x000000041b147825 */ /* 0x000fc800078e0010 */
[----:B------:R1:W-:Y:S04]  /*0340*/  STG.E desc[UR4][R12.64], R28 ;  /* 0x0000001c0c007986 */ /* 0x0003e8000c101904 */
[----:B------:R-:W2:Y:S04]  /*0350*/  LDG.E R20, desc[UR4][R20.64] ;  /* 0x0000000414147981 */ /* 0x000ea8000c1e1900 */
[----:B------:R-:W2:Y:S02]  /*0360*/  LDG.E R19, desc[UR4][R14.64+0xc] ;  /* 0x00000c040e137981 */ /* 0x000ea4000c1e1900 */
[----:B--2---:R-:W-:Y:S01]  /*0370*/  FFMA R21, R19, R20, R28 ;  /* 0x0000001413157223 */ /* 0x004fe2000000001c */
[----:B------:R-:W-:-:S04]  /*0380*/  IMAD.WIDE.U32 R18, R29, 0x4, R16 ;  /* 0x000000041d127825 */ /* 0x000fc800078e0010 */
[----:B------:R-:W-:Y:S04]  /*0390*/  STG.E desc[UR4][R12.64], R21 ;  /* 0x000000150c007986 */ /* 0x000fe8000c101904 */
        /* <DEDUP_REMOVED lines=11> */
[----:B------:R-:W2:Y:S01]  /*0450*/  LDG.E R19, desc[UR4][R14.64+0x18] ;  /* 0x000018040e137981 */ /* 0x000ea2000c1e1900 */
[----:B------:R-:W-:-:S04]  /*0460*/  IMAD.WIDE.U32 R16, R26, 0x4, R16 ;  /* 0x000000041a107825 */ /* 0x000fc800078e0010 */
[----:B------:R-:W-:Y:S02]  /*0470*/  VIADD R8, R8, 0x8 ;  /* 0x0000000808087836 */ /* 0x000fe40000000000 */
[----:B--2---:R-:W-:-:S05]  /*0480*/  FFMA R21, R19, R20, R28 ;  /* 0x0000001413157223 */ /* 0x004fca000000001c */
[----:B------:R1:W-:Y:S04]  /*0490*/  STG.E desc[UR4][R12.64], R21 ;  /* 0x000000150c007986 */ /* 0x0003e8000c101904 */
[----:B------:R-:W2:Y:S04]  /*04a0*/  LDG.E R18, desc[UR4][R14.64+0x1c] ;  /* 0x00001c040e127981 */ /* 0x000ea8000c1e1900 */
[----:B------:R-:W2:Y:S01]  /*04b0*/  LDG.E R16, desc[UR4][R16.64] ;  /* 0x0000000410107981 */ /* 0x000ea2000c1e1900 */
[----:B------:R-:W-:Y:S01]  /*04c0*/  ISETP.NE.AND P0, PT, R8, RZ, PT ;  /* 0x000000ff0800720c */ /* 0x000fe20003f05270 */
[C---:B------:R-:W-:Y:S01]  /*04d0*/  IMAD R24, R10.reuse, 0x8, R24 ;  /* 0x000000080a187824 */ /* 0x040fe200078e0218 */
[----:B------:R-:W-:-:S02]  /*04e0*/  LEA R23, R10, R23, 0x3 ;  /* 0x000000170a177211 */ /* 0x000fc400078e18ff */
[C---:B------:R-:W-:Y:S02]  /*04f0*/  LEA R25, R10.reuse, R25, 0x3 ;  /* 0x000000190a197211 */ /* 0x040fe400078e18ff */
[C---:B------:R-:W-:Y:S02]  /*0500*/  LEA R27, R10.reuse, R27, 0x3 ;  /* 0x0000001b0a1b7211 */ /* 0x040fe400078e18ff */
[C---:B------:R-:W-:Y:S02]  /*0510*/  LEA R29, R10.reuse, R29, 0x3 ;  /* 0x0000001d0a1d7211 */ /* 0x040fe400078e18ff */
[C---:B------:R-:W-:Y:S02]  /*0520*/  LEA R22, R10.reuse, R22, 0x3 ;  /* 0x000000160a167211 */ /* 0x040fe400078e18ff */
[C---:B------:R-:W-:Y:S02]  /*0530*/  LEA R26, R10.reuse, R26, 0x3 ;  /* 0x0000001a0a1a7211 */ /* 0x040fe400078e18ff */
[----:B------:R-:W-:-:S02]  /*0540*/  LEA R9, R10, R9, 0x3 ;  /* 0x000000090a097211 */ /* 0x000fc400078e18ff */
[----:B------:R-:W-:Y:S01]  /*0550*/  IADD3 R11, PT, PT, R11, 0x8, RZ ;  /* 0x000000080b0b7810 */ /* 0x000fe20007ffe0ff */
[----:B--2---:R-:W-:-:S05]  /*0560*/  FFMA R19, R18, R16, R21 ;  /* 0x0000001012137223 */ /* 0x004fca0000000015 */
[----:B------:R1:W-:Y:S01]  /*0570*/  STG.E desc[UR4][R12.64], R19 ;  /* 0x000000130c007986 */ /* 0x0003e2000c101904 */
[----:B------:R-:W-:Y:S05]  /*0580*/  @P0 BRA `(.L_x_18) ;  /* 0xfffffffc00240947 */ /* 0x000fea000383ffff */
[----:B------:R-:W-:-:S07]  /*0590*/  MOV R11, R3 ;  /* 0x00000003000b7202 */ /* 0x000fce0000000f00 */
.L_x_17:
[----:B------:R-:W-:-:S13]  /*05a0*/  ISETP.NE.AND P0, PT, R4, RZ, PT ;  /* 0x000000ff0400720c */ /* 0x000fda0003f05270 */
[----:B------:R-:W-:Y:S05]  /*05b0*/  @!P0 BRA `(.L_x_19) ;  /* 0x0000000400388947 */ /* 0x000fea0003800000 */
[----:B------:R-:W-:Y:S02]  /*05c0*/  IADD3 R8, PT, PT, R4, -0x1, RZ ;  /* 0xffffffff04087810 */ /* 0x000fe40007ffe0ff */
[----:B------:R-:W-:Y:S02]  /*05d0*/  ISETP.NE.AND P0, PT, R5, RZ, PT ;  /* 0x000000ff0500720c */ /* 0x000fe40003f05270 */
[----:B------:R-:W-:-:S13]  /*05e0*/  ISETP.GE.U32.AND P1, PT, R8, 0x3, PT ;  /* 0x000000030800780c */ /* 0x000fda0003f26070 */
[----:B------:R-:W-:Y:S05]  /*05f0*/  @!P1 BRA `(.L_x_20) ;  /* 0x00000000008c9947 */ /* 0x000fea0003800000 */
[----:B-1----:R-:W1:Y:S01]  /*0600*/  LDC.64 R20, c[0x0][0x388] ;  /* 0x0000e200ff147b82 */ /* 0x002e620000000a00 */
[----:B------:R-:W2:Y:S01]  /*0610*/  LDCU UR8, c[0x0][0x380] ;  /* 0x00007000ff0877ac */ /* 0x000ea20008000800 */
[----:B------:R-:W-:Y:S01]  /*0620*/  IMAD.IADD R15, R0, 0x1, R11 ;  /* 0x00000001000f7824 */ /* 0x000fe200078e020b */
[----:B------:R-:W3:Y:S05]  /*0630*/  LDCU.64 UR6, c[0x0][0x388] ;  /* 0x00007100ff0677ac */ /* 0x000eea0008000a00 */
[----:B------:R-:W4:Y:S01]  /*0640*/  LDC.64 R8, c[0x0][0x390] ;  /* 0x0000e400ff087b82 */ /* 0x000f220000000a00 */
[----:B--2---:R-:W-:Y:S02]  /*0650*/  IMAD R23, R11, UR8, R7 ;  /* 0x000000080b177c24 */ /* 0x004fe4000f8e0207 */
[----:B-1----:R-:W-:-:S06]  /*0660*/  IMAD.WIDE.U32 R20, R15, 0x4, R20 ;  /* 0x000000040f147825 */ /* 0x002fcc00078e0014 */
[----:B------:R-:W2:Y:S01]  /*0670*/  LDG.E R20, desc[UR4][R20.64] ;  /* 0x0000000414147981 */ /* 0x000ea2000c1e1900 */
[----:B----4-:R-:W-:-:S06]  /*0680*/  IMAD.WIDE.U32 R16, R23, 0x4, R8 ;  /* 0x0000000417107825 */ /* 0x010fcc00078e0008 */
[----:B------:R-:W2:Y:S01]  /*0690*/  LDG.E R16, desc[UR4][R16.64] ;  /* 0x0000000410107981 */ /* 0x000ea2000c1e1900 */
[----:B------:R-:W-:Y:S02]  /*06a0*/  IADD3 R10, P1, PT, R0, R11, RZ ;  /* 0x0000000b000a7210 */ /* 0x000fe40007f3e0ff */
[----:B------:R-:W-:Y:S02]  /*06b0*/  IADD3 R25, PT, PT, R23, UR8, RZ ;  /* 0x0000000817197c10 */ /* 0x000fe4000fffe0ff */
[----:B------:R-:W-:Y:S02]  /*06c0*/  IADD3.X R15, PT, PT, RZ, RZ, RZ, P1, !PT ;  /* 0x000000ffff0f7210 */ /* 0x000fe40000ffe4ff */
[----:B---3--:R-:W-:-:S04]  /*06d0*/  LEA R14, P1, R10, UR6, 0x2 ;  /* 0x000000060a0e7c11 */ /* 0x008fc8000f8210ff */
[----:B------:R-:W-:Y:S01]  /*06e0*/  LEA.HI.X R15, R10, UR7, R15, 0x2, P1 ;  /* 0x000000070a0f7c11 */ /* 0x000fe200088f140f */
[----:B--2--5:R-:W-:Y:S01]  /*06f0*/  FFMA R23, R20, R16, R19 ;  /* 0x0000001014177223 */ /* 0x024fe20000000013 */
[----:B------:R-:W-:-:S04]  /*0700*/  IMAD.WIDE.U32 R18, R25, 0x4, R8 ;  /* 0x0000000419127825 */ /* 0x000fc800078e0008 */
[----:B------:R2:W-:Y:S04]  /*0710*/  STG.E desc[UR4][R12.64], R23 ;  /* 0x000000170c007986 */ /* 0x0005e8000c101904 */
[----:B------:R-:W3:Y:S04]  /*0720*/  LDG.E R18, desc[UR4][R18.64] ;  /* 0x0000000412127981 */ /* 0x000ee8000c1e1900 */
[----:B------:R-:W3:Y:S01]  /*0730*/  LDG.E R10, desc[UR4][R14.64+0x4] ;  /* 0x000004040e0a7981 */ /* 0x000ee2000c1e1900 */
[----:B------:R-:W-:-:S05]  /*0740*/  IADD3 R25, PT, PT, R25, UR8, RZ ;  /* 0x0000000819197c10 */ /* 0x000fca000fffe0ff */
[----:B------:R-:W-:-:S04]  /*0750*/  IMAD.WIDE.U32 R16, R25, 0x4, R8 ;  /* 0x0000000419107825 */ /* 0x000fc800078e0008 */
[----:B---3--:R-:W-:-:S05]  /*0760*/  FFMA R21, R10, R18, R23 ;  /* 0x000000120a157223 */ /* 0x008fca0000000017 */
        /* <DEDUP_REMOVED lines=9> */
[----:B------:R-:W-:Y:S01]  /*0800*/  IADD3 R11, PT, PT, R11, 0x4, RZ ;  /* 0x000000040b0b7810 */ /* 0x000fe20007ffe0ff */
[----:B---3--:R-:W-:-:S05]  /*0810*/  FFMA R19, R10, R8, R25 ;  /* 0x000000080a137223 */ /* 0x008fca0000000019 */
[----:B------:R2:W-:Y:S02]  /*0820*/  STG.E desc[UR4][R12.64], R19 ;  /* 0x000000130c007986 */ /* 0x0005e4000c101904 */
.L_x_20:
[----:B------:R-:W-:Y:S05]  /*0830*/  @!P0 BRA `(.L_x_19) ;  /* 0x0000000000988947 */ /* 0x000fea0003800000 */
[----:B------:R-:W3:Y:S01]  /*0840*/  LDCU UR7, c[0x0][0x380] ;  /* 0x00007000ff0777ac */ /* 0x000ee20008000800 */
[----:B------:R-:W-:Y:S01]  /*0850*/  ISETP.NE.AND P0, PT, R5, 0x1, PT ;  /* 0x000000010500780c */ /* 0x000fe20003f05270 */
[----:B---3--:R-:W-:-:S12]  /*0860*/  ULOP3.LUT UP0, URZ, UR7, 0x1, URZ, 0xc0, !UPT ;  /* 0x0000000107ff7892 */ /* 0x008fd8000f80c0ff */
[----:B------:R-:W-:Y:S05]  /*0870*/  @!P0 BRA `(.L_x_21) ;  /* 0x00000000005c8947 */ /* 0x000fea0003800000 */
[----:B------:R-:W3:Y:S01]  /*0880*/  LDC.64 R14, c[0x0][0x388] ;  /* 0x0000e200ff0e7b82 */ /* 0x000ee20000000a00 */
[----:B------:R-:W4:Y:S01]  /*0890*/  LDCU UR6, c[0x0][0x380] ;  /* 0x00007000ff0677ac */ /* 0x000f220008000800 */
[----:B-12---:R-:W-:Y:S01]  /*08a0*/  IMAD.IADD R21, R0, 0x1, R11 ;  /* 0x0000000100157824 */ /* 0x006fe200078e020b */
[----:B------:R-:W1:Y:S05]  /*08b0*/  LDCU.64 UR8, c[0x0][0x388] ;  /* 0x00007100ff0877ac */ /* 0x000e6a0008000a00 */
[----:B------:R-:W2:Y:S01]  /*08c0*/  LDC.64 R8, c[0x0][0x390] ;  /* 0x0000e400ff087b82 */ /* 0x000ea20000000a00 */
[----:B----4-:R-:W-:Y:S02]  /*08d0*/  IMAD R23, R11, UR6, R7 ;  /* 0x000000060b177c24 */ /* 0x010fe4000f8e0207 */
[----:B---3--:R-:W-:-:S06]  /*08e0*/  IMAD.WIDE.U32 R20, R21, 0x4, R14 ;  /* 0x0000000415147825 */ /* 0x008fcc00078e000e */
[----:B------:R-:W3:Y:S01]  /*08f0*/  LDG.E R20, desc[UR4][R20.64] ;  /* 0x0000000414147981 */ /* 0x000ee2000c1e1900 */
[----:B--2---:R-:W-:-:S06]  /*0900*/  IMAD.WIDE.U32 R16, R23, 0x4, R8 ;  /* 0x0000000417107825 */ /* 0x004fcc00078e0008 */
[----:B------:R-:W3:Y:S01]  /*0910*/  LDG.E R16, desc[UR4][R16.64] ;  /* 0x0000000410107981 */ /* 0x000ee2000c1e1900 */
[----:B------:R-:W-:Y:S02]  /*0920*/  IADD3 R10, P0, PT, R0, R11, RZ ;  /* 0x0000000b000a7210 */ /* 0x000fe40007f1e0ff */
[----:B------:R-:W-:Y:S02]  /*0930*/  IADD3 R25, PT, PT, R23, UR6, RZ ;  /* 0x0000000617197c10 */ /* 0x000fe4000fffe0ff */
[----:B------:R-:W-:Y:S02]  /*0940*/  IADD3.X R15, PT, PT, RZ, RZ, RZ, P0, !PT ;  /* 0x000000ffff0f7210 */ /* 0x000fe400007fe4ff */
[----:B-1----:R-:W-:Y:S01]  /*0950*/  LEA R14, P0, R10, UR8, 0x2 ;  /* 0x000000080a0e7c11 */ /* 0x002fe2000f8010ff */
[----:B------:R-:W-:-:S03]  /*0960*/  IMAD.WIDE.U32 R8, R25, 0x4, R8 ;  /* 0x0000000419087825 */ /* 0x000fc600078e0008 */
[----:B------:R-:W-:Y:S01]  /*0970*/  LEA.HI.X R15, R10, UR9, R15, 0x2, P0 ;  /* 0x000000090a0f7c11 */ /* 0x000fe200080f140f */
[----:B---3-5:R-:W-:-:S05]  /*0980*/  FFMA R23, R20, R16, R19 ;  /* 0x0000001014177223 */ /* 0x028fca0000000013 */
[----:B------:R3:W-:Y:S04]  /*0990*/  STG.E desc[UR4][R12.64], R23 ;  /* 0x000000170c007986 */ /* 0x0007e8000c101904 */
[----:B------:R-:W2:Y:S04]  /*09a0*/  LDG.E R8, desc[UR4][R8.64] ;  /* 0x0000000408087981 */ /* 0x000ea8000c1e1900 */
[----:B------:R-:W2:Y:S01]  /*09b0*/  LDG.E R14, desc[UR4][R14.64+0x4] ;  /* 0x000004040e0e7981 */ /* 0x000ea2000c1e1900 */
[----:B------:R-:W-:Y:S01]  /*09c0*/  IADD3 R11, PT, PT, R11, 0x2, RZ ;  /* 0x000000020b0b7810 */ /* 0x000fe20007ffe0ff */
[----:B--2---:R-:W-:-:S05]  /*09d0*/  FFMA R19, R14, R8, R23 ;  /* 0x000000080e137223 */ /* 0x004fca0000000017 */
[----:B------:R3:W-:Y:S02]  /*09e0*/  STG.E desc[UR4][R12.64], R19 ;  /* 0x000000130c007986 */ /* 0x0007e4000c101904 */
.L_x_21:
[----:B------:R-:W-:Y:S05]  /*09f0*/  BRA.U !UP0, `(.L_x_19) ;  /* 0x0000000108287547 */ /* 0x000fea000b800000 */
[----:B------:R-:W4:Y:S01]  /*0a00*/  LDC.64 R14, c[0x0][0x388] ;  /* 0x0000e200ff0e7b82 */ /* 0x000f220000000a00 */
[----:B------:R-:W-:Y:S01]  /*0a10*/  IADD3 R17, PT, PT, R0, R11, RZ ;  /* 0x0000000b00117210 */ /* 0x000fe20007ffe0ff */
[----:B-12---:R-:W-:-:S06]  /*0a20*/  IMAD R21, R11, UR7, R7 ;  /* 0x000000070b157c24 */ /* 0x006fcc000f8e0207 */
[----:B------:R-:W1:Y:S01]  /*0a30*/  LDC.64 R8, c[0x0][0x390] ;  /* 0x0000e400ff087b82 */ /* 0x000e620000000a00 */
[----:B----4-:R-:W-:-:S06]  /*0a40*/  IMAD.WIDE.U32 R10, R17, 0x4, R14 ;  /* 0x00000004110a7825 */ /* 0x010fcc00078e000e */
[----:B------:R-:W3:Y:S01]  /*0a50*/  LDG.E R10, desc[UR4][R10.64] ;  /* 0x000000040a0a7981 */ /* 0x000ee2000c1e1900 */
[----:B-1----:R-:W-:-:S06]  /*0a60*/  IMAD.WIDE.U32 R8, R21, 0x4, R8 ;  /* 0x0000000415087825 */ /* 0x002fcc00078e0008 */
[----:B------:R-:W3:Y:S02]  /*0a70*/  LDG.E R8, desc[UR4][R8.64] ;  /* 0x0000000408087981 */ /* 0x000ee4000c1e1900 */
[----:B---3-5:R-:W-:-:S05]  /*0a80*/  FFMA R19, R10, R8, R19 ;  /* 0x000000080a137223 */ /* 0x028fca0000000013 */
[----:B------:R4:W-:Y:S02]  /*0a90*/  STG.E desc[UR4][R12.64], R19 ;  /* 0x000000130c007986 */ /* 0x0009e4000c101904 */
.L_x_19:
[----:B------:R-:W0:Y:S01]  /*0aa0*/  LDCU UR6, c[0x0][0x380] ;  /* 0x00007000ff0677ac */ /* 0x000e220008000800 */
[----:B------:R-:W-:-:S04]  /*0ab0*/  IADD3 R7, PT, PT, R7, 0x1, RZ ;  /* 0x0000000107077810 */ /* 0x000fc80007ffe0ff */
[----:B0-----:R-:W-:-:S13]  /*0ac0*/  ISETP.NE.AND P0, PT, R7, UR6, PT ;  /* 0x0000000607007c0c */ /* 0x001fda000bf05270 */
[----:B------:R-:W-:Y:S05]  /*0ad0*/  @P0 BRA `(.L_x_22) ;  /* 0xfffffff400880947 */ /* 0x000fea000383ffff */
[----:B------:R-:W-:Y:S05]  /*0ae0*/  EXIT ;  /* 0x000000000000794d */ /* 0x000fea0003800000 */
.L_x_23:
        /* <DEDUP_REMOVED lines=9> */
.L_x_27:


//--------------------- .nv.shared.reserved.0     --------------------------
	.section	.nv.shared.reserved.0,"aw",@nobits
	.weak		__nv_reservedSMEM_offset_0_alias
	.size		__nv_reservedSMEM_offset_0_alias, 0, 64
	.other		__nv_reservedSMEM_offset_0_alias,@"STO_CUDA_RESERVED_SHARED STV_DEFAULT"
__nv_reservedSMEM_offset_0_alias:
	.zero		0
	.zero		64


//--------------------- .nv.constant0._Z7matzeroiPf --------------------------
	.section	.nv.constant0._Z7matzeroiPf,"a",@progbits
	.sectionflags	@""
	.align	4
.nv.constant0._Z7matzeroiPf:
	.zero		912


//--------------------- .nv.constant0._Z7matinitiPf --------------------------
	.section	.nv.constant0._Z7matinitiPf,"a",@progbits
	.sectionflags	@""
	.align	4
.nv.constant0._Z7matinitiPf:
	.zero		912


//--------------------- .nv.constant0._Z6matmuliPfS_S_ --------------------------
	.section	.nv.constant0._Z6matmuliPfS_S_,"a",@progbits
	.sectionflags	@""
	.align	4
.nv.constant0._Z6matmuliPfS_S_:
	.zero		928


//--------------------- SYMBOLS --------------------------

	.type		.nv.reservedSmem.offset0,@object
	.size		.nv.reservedSmem.offset0,0x4
